def gluon_wgmma(
    a_ptr,
    b_ptr,
    c_ptr,
    M,
    N,
    K,
    stride_am,
    stride_bk,
    stride_cm,
    BLOCK_M: gl.constexpr,
    BLOCK_N: gl.constexpr,
    BLOCK_K: gl.constexpr,
    DTYPE: gl.constexpr,
    A_LAYOUT: gl.constexpr,
    B_LAYOUT: gl.constexpr,
    C_LAYOUT: gl.constexpr,
    B_SHAPE: gl.constexpr,
    TRANS_B: gl.constexpr,
    NUM_BUFFERS: gl.constexpr,
    NUM_WARPS: gl.constexpr,
):
    a_desc = tma.make_tensor_descriptor(
        a_ptr, [M, K], [stride_am, 1], [BLOCK_M, BLOCK_K], A_LAYOUT
    )
    b_desc = tma.make_tensor_descriptor(
        b_ptr,
        [N, K] if TRANS_B else [K, N],
        [stride_bk, 1],
        B_SHAPE,
        B_LAYOUT,
    )
    c_desc = tma.make_tensor_descriptor(
        c_ptr, [M, N], [stride_cm, 1], [BLOCK_M, BLOCK_N], C_LAYOUT
    )

    a_bufs = gl.allocate_shared_memory(
        DTYPE, [NUM_BUFFERS, BLOCK_M, BLOCK_K], A_LAYOUT
    )
    b_bufs = gl.allocate_shared_memory(DTYPE, [NUM_BUFFERS] + B_SHAPE, B_LAYOUT)

    pid_m = gl.program_id(0)
    pid_n = gl.program_id(1)
    off_m = pid_m * BLOCK_M
    off_n = pid_n * BLOCK_N

    mma_layout: gl.constexpr = pick_wgmma_layout(DTYPE, BLOCK_M, BLOCK_N, NUM_WARPS)
    acc = warpgroup_mma_init(
        gl.zeros((BLOCK_M, BLOCK_N), dtype=gl.float32, layout=mma_layout)
    )

    bars = gl.allocate_shared_memory(
        gl.int64, [NUM_BUFFERS, 1], mbarrier.MBarrierLayout()
    )
    for i in gl.static_range(NUM_BUFFERS):
        mbarrier.init(bars.index(i), count=1)
    idx = 0
    phase = 0

    for k in range(0, K, BLOCK_K):
        a = a_bufs.index(idx)
        b = b_bufs.index(idx)
        bar = bars.index(idx)
        mbarrier.expect(bar, a_desc.block_type.nbytes + b_desc.block_type.nbytes)
        tma.async_copy_global_to_shared(a_desc, [off_m, k], bar, a)
        tma.async_copy_global_to_shared(
            b_desc, [off_n, k] if TRANS_B else [k, off_n], bar, b
        )
        mbarrier.wait(bar, phase=phase)

        if TRANS_B:
            b = b.permute((1, 0))
        acc = warpgroup_mma_wait(num_outstanding=0, deps=(acc,))
        acc = warpgroup_mma(a, b, acc, is_async=True)

        idx += 1
        if idx == NUM_BUFFERS:
            idx = 0
            phase ^= 1

    acc = warpgroup_mma_wait(num_outstanding=0, deps=(acc,))
    for i in gl.static_range(NUM_BUFFERS):
        mbarrier.invalidate(bars.index(i))

    c_smem = gl.allocate_shared_memory(DTYPE, [BLOCK_M, BLOCK_N], C_LAYOUT)
    c_smem.store(acc.to(DTYPE))
    fence_async_shared()
    tma.async_copy_shared_to_global(c_desc, [off_m, off_n], c_smem)
    tma.store_wait(pendings=0)

# config = {"BLOCK_K": 64, "BLOCK_M": 64, "BLOCK_N": 256, "arch": "sm_90", "dtype": "bf16", "num_buffers": 3, "num_warps": 8, "trans_b": 0}
# arch = sm_90


// ===== COMPILED SASS (sm_90a) =====

	.target	sm_90a

	.elftype	@"ET_EXEC"


//--------------------- .note.nv.tkinfo           --------------------------
	.section	.note.nv.tkinfo,"",@"SHT_NOTE"
	.sectionflags	@"SHF_NOTE_NV_TKINFO"
	.tkinfo
        /*0018*/ 	.word	0x00000002
        /*0030*/ 	.string	""
        /*0030*/ 	.string	"ptxas"
        /*0030*/ 	.string	"Cuda compilation tools, release 13.0, V13.0.88"
        /*0030*/ 	.string	"Build cuda_13.0.r13.0/compiler.36424714_0"
        /*0030*/ 	.string	"-v  -suppress-debug-info  -lineinfo  -arch sm_90a "



//--------------------- .note.nv.cuinfo           --------------------------
	.section	.note.nv.cuinfo,"",@"SHT_NOTE"
	.sectionflags	@"SHF_NOTE_NV_CUINFO"
        /*0018*/ 	.short	0x0002
        /*001a*/ 	.short	0x005a
        /*001c*/ 	.short	0x0082
	.zero		2


//--------------------- .nv.info                  --------------------------
	.section	.nv.info,"",@"SHT_CUDA_INFO"
	.align	4


	//----- nvinfo : EIATTR_REGCOUNT
	.align		4
        /*0000*/ 	.byte	0x04, 0x2f
        /*0002*/ 	.short	(.L_1 - .L_0)
	.align		4
.L_0:
        /*0004*/ 	.word	index@(gluon_wgmma)
        /*0008*/ 	.word	0x0000005a


	//----- nvinfo : EIATTR_FRAME_SIZE
	.align		4
.L_1:
        /*000c*/ 	.byte	0x04, 0x11
        /*000e*/ 	.short	(.L_3 - .L_2)
	.align		4
.L_2:
        /*0010*/ 	.word	index@(gluon_wgmma)
        /*0014*/ 	.word	0x00000000


	//----- nvinfo : EIATTR_MIN_STACK_SIZE
	.align		4
.L_3:
        /*0018*/ 	.byte	0x04, 0x12
        /*001a*/ 	.short	(.L_5 - .L_4)
	.align		4
.L_4:
        /*001c*/ 	.word	index@(gluon_wgmma)
        /*0020*/ 	.word	0x00000000
.L_5:


//--------------------- .nv.compat                --------------------------
	.section	.nv.compat,"",@"SHT_CUDA_COMPAT_INFO"
	.align	4
        /*0000*/ 	.byte	0x02, 0x09, 0x01, 0x00, 0x02, 0x02, 0x04, 0x00, 0x02, 0x05, 0x05, 0x00, 0x03, 0x07, 0x01, 0x01
        /*0010*/ 	.byte	0x02, 0x03, 0x03, 0x00, 0x02, 0x06, 0x01, 0x00, 0x04, 0x0b, 0x08, 0x00, 0x00, 0x00, 0x00, 0x00
        /*0020*/ 	.byte	0x00, 0x00, 0x00, 0x00


//--------------------- .nv.info.gluon_wgmma      --------------------------
	.section	.nv.info.gluon_wgmma,"",@"SHT_CUDA_INFO"
	.sectionflags	@""
	.align	4


	//----- nvinfo : EIATTR_CUDA_API_VERSION
	.align		4
        /*0000*/ 	.byte	0x04, 0x37
        /*0002*/ 	.short	(.L_7 - .L_6)
.L_6:
        /*0004*/ 	.word	0x00000082


	//----- nvinfo : EIATTR_KPARAM_INFO
	.align		4
.L_7:
        /*0008*/ 	.byte	0x04, 0x17
        /*000a*/ 	.short	(.L_9 - .L_8)
.L_8:
        /*000c*/ 	.word	0x00000000
        /*0010*/ 	.short	0x000a
        /*0012*/ 	.short	0x0048
        /*0014*/ 	.byte	0x00, 0xf4, 0x21, 0x00


	//----- nvinfo : EIATTR_KPARAM_INFO
	.align		4
.L_9:
        /*0018*/ 	.byte	0x04, 0x17
        /*001a*/ 	.short	(.L_11 - .L_10)
.L_10:
        /*001c*/ 	.word	0x00000000
        /*0020*/ 	.short	0x0009
        /*0022*/ 	.short	0x0040
        /*0024*/ 	.byte	0x00, 0xf4, 0x21, 0x00


	//----- nvinfo : EIATTR_KPARAM_INFO
	.align		4
.L_11:
        /*0028*/ 	.byte	0x04, 0x17
        /*002a*/ 	.short	(.L_13 - .L_12)
.L_12:
        /*002c*/ 	.word	0x00000000
        /*0030*/ 	.short	0x0008
        /*0032*/ 	.short	0x0038
        /*0034*/ 	.byte	0x00, 0xf0, 0x21, 0x00


	//----- nvinfo : EIATTR_KPARAM_INFO
	.align		4
.L_13:
        /*0038*/ 	.byte	0x04, 0x17
        /*003a*/ 	.short	(.L_15 - .L_14)
.L_14:
        /*003c*/ 	.word	0x00000000
        /*0040*/ 	.short	0x0007
        /*0042*/ 	.short	0x0030
        /*0044*/ 	.byte	0x00, 0xf0, 0x21, 0x00


	//----- nvinfo : EIATTR_KPARAM_INFO
	.align		4
.L_15:
        /*0048*/ 	.byte	0x04, 0x17
        /*004a*/ 	.short	(.L_17 - .L_16)
.L_16:
        /*004c*/ 	.word	0x00000000
        /*0050*/ 	.short	0x0006
        /*0052*/ 	.short	0x0028
        /*0054*/ 	.byte	0x00, 0xf0, 0x21, 0x00


	//----- nvinfo : EIATTR_KPARAM_INFO
	.align		4
.L_17:
        /*0058*/ 	.byte	0x04, 0x17
        /*005a*/ 	.short	(.L_19 - .L_18)
.L_18:
        /*005c*/ 	.word	0x00000000
        /*0060*/ 	.short	0x0005
        /*0062*/ 	.short	0x0020
        /*0064*/ 	.byte	0x00, 0xf0, 0x11, 0x00


	//----- nvinfo : EIATTR_KPARAM_INFO
	.align		4
.L_19:
        /*0068*/ 	.byte	0x04, 0x17
        /*006a*/ 	.short	(.L_21 - .L_20)
.L_20:
        /*006c*/ 	.word	0x00000000
        /*0070*/ 	.short	0x0004
        /*0072*/ 	.short	0x001c
        /*0074*/ 	.byte	0x00, 0xf0, 0x11, 0x00


	//----- nvinfo : EIATTR_KPARAM_INFO
	.align		4
.L_21:
        /*0078*/ 	.byte	0x04, 0x17
        /*007a*/ 	.short	(.L_23 - .L_22)
.L_22:
        /*007c*/ 	.word	0x00000000
        /*0080*/ 	.short	0x0003
        /*0082*/ 	.short	0x0018
        /*0084*/ 	.byte	0x00, 0xf0, 0x11, 0x00


	//----- nvinfo : EIATTR_KPARAM_INFO
	.align		4
.L_23:
        /*0088*/ 	.byte	0x04, 0x17
        /*008a*/ 	.short	(.L_25 - .L_24)
.L_24:
        /*008c*/ 	.word	0x00000000
        /*0090*/ 	.short	0x0002
        /*0092*/ 	.short	0x0010
        /*0094*/ 	.byte	0x00, 0xf4, 0x21, 0x00


	//----- nvinfo : EIATTR_KPARAM_INFO
	.align		4
.L_25:
        /*0098*/ 	.byte	0x04, 0x17
        /*009a*/ 	.short	(.L_27 - .L_26)
.L_26:
        /*009c*/ 	.word	0x00000000
        /*00a0*/ 	.short	0x0001
        /*00a2*/ 	.short	0x0008
        /*00a4*/ 	.byte	0x00, 0xf4, 0x21, 0x00


	//----- nvinfo : EIATTR_KPARAM_INFO
	.align		4
.L_27:
        /*00a8*/ 	.byte	0x04, 0x17
        /*00aa*/ 	.short	(.L_29 - .L_28)
.L_28:
        /*00ac*/ 	.word	0x00000000
        /*00b0*/ 	.short	0x0000
        /*00b2*/ 	.short	0x0000
        /*00b4*/ 	.byte	0x00, 0xf4, 0x21, 0x00


	//----- nvinfo : EIATTR_SPARSE_MMA_MASK
	.align		4
.L_29:
        /*00b8*/ 	.byte	0x03, 0x50
        /*00ba*/ 	.short	0x0000


	//----- nvinfo : EIATTR_MAXREG_COUNT
	.align		4
        /*00bc*/ 	.byte	0x03, 0x1b
        /*00be*/ 	.short	0x00ff


	//----- nvinfo : EIATTR_NUM_BARRIERS
	.align		4
        /*00c0*/ 	.byte	0x02, 0x4c
        /*00c2*/ 	.byte	0x01
	.zero		1


	//----- nvinfo : EIATTR_MERCURY_ISA_VERSION
	.align		4
        /*00c4*/ 	.byte	0x03, 0x5f
        /*00c6*/ 	.short	0x0101


	//----- nvinfo : EIATTR_INT_WARP_WIDE_INSTR_OFFSETS
	.align		4
        /*00c8*/ 	.byte	0x04, 0x31
        /*00ca*/ 	.short	(.L_31 - .L_30)


	//   ....[0]....
.L_30:
        /*00cc*/ 	.word	0x00001300


	//   ....[1]....
        /*00d0*/ 	.word	0x00001320


	//   ....[2]....
        /*00d4*/ 	.word	0x00001330


	//   ....[3]....
        /*00d8*/ 	.word	0x00001410


	//   ....[4]....
        /*00dc*/ 	.word	0x00001920


	//   ....[5]....
        /*00e0*/ 	.word	0x00001930


	//   ....[6]....
        /*00e4*/ 	.word	0x00001960


	//   ....[7]....
        /*00e8*/ 	.word	0x000019d0


	//   ....[8]....
        /*00ec*/ 	.word	0x000020d0


	//   ....[9]....
        /*00f0*/ 	.word	0x000020e0


	//----- nvinfo : EIATTR_COOP_GROUP_MASK_REGIDS
	.align		4
.L_31:
        /*00f4*/ 	.byte	0x04, 0x29
        /*00f6*/ 	.short	(.L_33 - .L_32)


	//   ....[0]....
.L_32:
        /*00f8*/ 	.word	0xffffffff


	//   ....[1]....
        /*00fc*/ 	.word	0xffffffff


	//   ....[2]....
        /*0100*/ 	.word	0xffffffff


	//----- nvinfo : EIATTR_COOP_GROUP_INSTR_OFFSETS
	.align		4
.L_33:
        /*0104*/ 	.byte	0x04, 0x28
        /*0106*/ 	.short	(.L_35 - .L_34)


	//   ....[0]....
.L_34:
        /*0108*/ 	.word	0x00000150


	//   ....[1]....
        /*010c*/ 	.word	0x00000720


	//   ....[2]....
        /*0110*/ 	.word	0x00000cd0


	//----- nvinfo : EIATTR_MBARRIER_INSTR_OFFSETS
	.align		4
.L_35:
        /*0114*/ 	.byte	0x04, 0x39
        /*0116*/ 	.short	(.L_37 - .L_36)


	//   ....[0]....
.L_36:
        /*0118*/ 	.word	0x00001490
        /*011c*/ 	.word	0x000000ff
        /*0120*/ 	.word	0x0001e000
        /*0124*/ 	.short	0x0100
        /*0126*/ 	.byte	0x07
	.zero		1


	//   ....[1]....
        /*0128*/ 	.word	0x000015e0
        /*012c*/ 	.word	0x000000ff
        /*0130*/ 	.word	0x0001e008
        /*0134*/ 	.short	0x0100
        /*0136*/ 	.byte	0x07
	.zero		1


	//   ....[2]....
        /*0138*/ 	.word	0x00001610
        /*013c*/ 	.word	0x000000ff
        /*0140*/ 	.word	0x0001e010
        /*0144*/ 	.short	0x0100
        /*0146*/ 	.byte	0x07
	.zero		1


	//   ....[3]....
        /*0148*/ 	.word	0x00001a60
        /*014c*/ 	.word	0x000000ff
        /*0150*/ 	.word	0x0001e000
        /*0154*/ 	.short	0x010a
        /*0156*/ 	.byte	0x05
	.zero		1


	//   ....[4]....
        /*0158*/ 	.word	0x00001df0
        /*015c*/ 	.word	0x000000ff
        /*0160*/ 	.word	0x0001e000
        /*0164*/ 	.short	0x0108
        /*0166*/ 	.byte	0x07
	.zero		1


	//   ....[5]....
        /*0168*/ 	.word	0x00001f10
        /*016c*/ 	.word	0x000000ff
        /*0170*/ 	.word	0x0001e008
        /*0174*/ 	.short	0x0108
        /*0176*/ 	.byte	0x07
	.zero		1


	//   ....[6]....
        /*0178*/ 	.word	0x00001ff0
        /*017c*/ 	.word	0x000000ff
        /*0180*/ 	.word	0x0001e010
        /*0184*/ 	.short	0x0108
        /*0186*/ 	.byte	0x07
	.zero		1


	//   ....[7]....
        /*0188*/ 	.word	0x000021a0
        /*018c*/ 	.word	0x000000ff
        /*0190*/ 	.word	0x0001e000
        /*0194*/ 	.short	0x010a
        /*0196*/ 	.byte	0x05
	.zero		1


	//----- nvinfo : EIATTR_NUM_MBARRIERS
	.align		4
.L_37:
        /*0198*/ 	.byte	0x03, 0x38
        /*019a*/ 	.short	0x0003


	//----- nvinfo : EIATTR_EXIT_INSTR_OFFSETS
	.align		4
        /*019c*/ 	.byte	0x04, 0x1c
        /*019e*/ 	.short	(.L_39 - .L_38)


	//   ....[0]....
.L_38:
        /*01a0*/ 	.word	0x00002190


	//----- nvinfo : EIATTR_REQNTID
	.align		4
.L_39:
        /*01a4*/ 	.byte	0x04, 0x10
        /*01a6*/ 	.short	(.L_41 - .L_40)
.L_40:
        /*01a8*/ 	.word	0x00000100
        /*01ac*/ 	.word	0x00000001
        /*01b0*/ 	.word	0x00000001


	//----- nvinfo : EIATTR_CRS_STACK_SIZE
	.align		4
.L_41:
        /*01b4*/ 	.byte	0x04, 0x1e
        /*01b6*/ 	.short	(.L_43 - .L_42)
.L_42:
        /*01b8*/ 	.word	0x00000000


	//----- nvinfo : EIATTR_CBANK_PARAM_SIZE
	.align		4
.L_43:
        /*01bc*/ 	.byte	0x03, 0x19
        /*01be*/ 	.short	0x0050


	//----- nvinfo : EIATTR_PARAM_CBANK
	.align		4
        /*01c0*/ 	.byte	0x04, 0x0a
        /*01c2*/ 	.short	(.L_45 - .L_44)
	.align		4
.L_44:
        /*01c4*/ 	.word	index@(.nv.constant0.gluon_wgmma)
        /*01c8*/ 	.short	0x0210
        /*01ca*/ 	.short	0x0050


	//----- nvinfo : EIATTR_SW_WAR
	.align		4
.L_45:
        /*01cc*/ 	.byte	0x04, 0x36
        /*01ce*/ 	.short	(.L_47 - .L_46)
.L_46:
        /*01d0*/ 	.word	0x00000008
.L_47:


//--------------------- .nv.callgraph             --------------------------
	.section	.nv.callgraph,"",@"SHT_CUDA_CALLGRAPH"
	.align	4
	.sectionentsize	8
	.align		4
        /*0000*/ 	.word	0x00000000
	.align		4
        /*0004*/ 	.word	0xffffffff
	.align		4
        /*0008*/ 	.word	0x00000000
	.align		4
        /*000c*/ 	.word	0xfffffffe
	.align		4
        /*0010*/ 	.word	0x00000000
	.align		4
        /*0014*/ 	.word	0xfffffffd
	.align		4
        /*0018*/ 	.word	0x00000000
	.align		4
        /*001c*/ 	.word	0xfffffffc


//--------------------- .text.gluon_wgmma         --------------------------
	.section	.text.gluon_wgmma,"ax",@progbits
	.align	128
        .global         gluon_wgmma
        .type           gluon_wgmma,@function
        .size           gluon_wgmma,(.L_x_52 - gluon_wgmma)
        .other          gluon_wgmma,@"STO_CUDA_ENTRY STV_DEFAULT"
gluon_wgmma:
.text.gluon_wgmma:
[----:B------:R-:W-:Y:S01]  /*0000*/  LDC R1, c[0x0][0x28] ;  /* 0x00000a00ff017b82 */ /* 0x000fe20000000800 */
[----:B------:R-:W1:Y:S07]  /*0010*/  S2R R0, SR_TID.X ;  /* 0x0000000000007919 */ /* 0x000e6e0000002100 */
[----:B------:R-:W2:Y:S01]  /*0020*/  S2UR UR4, SR_CgaCtaId ;  /* 0x00000000000479c3 */ /* 0x000ea20000008800 */
[----:B------:R-:W-:Y:S01]  /*0030*/  UMOV UR7, 0x400 ;  /* 0x0000040000077882 */ /* 0x000fe20000000000 */
[----:B------:R-:W-:Y:S01]  /*0040*/  ULDC UR6, c[0x0][0xc] ;  /* 0x0000030000067ab9 */ /* 0x000fe20000000800 */
[----:B------:R-:W-:Y:S01]  /*0050*/  ULDC.64 UR20, c[0x0][0x250] ;  /* 0x0000940000147ab9 */ /* 0x000fe20000000a00 */
[----:B------:R-:W-:Y:S04]  /*0060*/  BSSY B0, `(.L_x_0) ;  /* 0x000001e000007945 */ /* 0x000fe80003800000 */
[----:B------:R-:W3:Y:S08]  /*0070*/  LDC R4, c[0x0][0x228] ;  /* 0x00008a00ff047b82 */ /* 0x000ef00000000800 */
[----:B------:R-:W4:Y:S08]  /*0080*/  LDC R15, c[0x0][0x230] ;  /* 0x00008c00ff0f7b82 */ /* 0x000f300000000800 */
[----:B------:R-:W-:Y:S01]  /*0090*/  S2UR UR28, SR_CTAID.Y ;  /* 0x00000000001c79c3 */ /* 0x000fe20000002600 */
[----:B--2---:R-:W-:-:S03]  /*00a0*/  ULEA UR7, UR4, UR7, 0x18 ;  /* 0x0000000704077291 */ /* 0x004fc6000f8ec03f */
[----:B------:R-:W-:Y:S01]  /*00b0*/  ULDC UR4, c[0x0][0x10] ;  /* 0x0000040000047ab9 */ /* 0x000fe20000000800 */
[----:B-1----:R-:W-:-:S03]  /*00c0*/  LOP3.LUT R6, R0, 0xff, RZ, 0xc0, !PT ;  /* 0x000000ff00067812 */ /* 0x002fc600078ec0ff */
[----:B------:R-:W1:Y:S01]  /*00d0*/  S2UR UR5, SR_CTAID.Z ;  /* 0x00000000000579c3 */ /* 0x000e620000002700 */
[----:B---3--:R-:W-:Y:S01]  /*00e0*/  VIADD R4, R4, 0xffffffff ;  /* 0xffffffff04047836 */ /* 0x008fe20000000000 */
[C---:B------:R-:W-:Y:S02]  /*00f0*/  ISETP.GE.U32.AND P0, PT, R6.reuse, 0x20, PT ;  /* 0x000000200600780c */ /* 0x040fe40003f06070 */
[C---:B------:R-:W-:Y:S02]  /*0100*/  ISETP.NE.U32.AND P2, PT, R6.reuse, RZ, PT ;  /* 0x000000ff0600720c */ /* 0x040fe40003f45070 */
[----:B------:R-:W-:Y:S02]  /*0110*/  LEA R14, R6, UR7, 0x2 ;  /* 0x00000007060e7c11 */ /* 0x000fe4000f8e10ff */
[----:B------:R-:W2:Y:S01]  /*0120*/  S2UR UR29, SR_CTAID.X ;  /* 0x00000000001d79c3 */ /* 0x000ea20000002500 */
[----:B----4-:R-:W-:-:S06]  /*0130*/  VIADD R12, R15, 0xffffffff ;  /* 0xffffffff0f0c7836 */ /* 0x010fcc0000000000 */
[----:B------:R3:W-:Y:S01]  /*0140*/  @!P0 STS [R14], RZ ;  /* 0x000000ff0e008388 */ /* 0x0007e20000000800 */
[----:B------:R-:W-:-:S03]  /*0150*/  NOP ;  /* 0x0000000000007918 */ /* 0x000fc60000000000 */
[----:B------:R3:W-:Y:S01]  /*0160*/  @!P2 STS [UR7+0x24], R4 ;  /* 0x00002404ff00a988 */ /* 0x0007e20008000807 */
[----:B-1----:R-:W-:-:S03]  /*0170*/  UIMAD UR4, UR5, UR4, UR28 ;  /* 0x00000004050472a4 */ /* 0x002fc6000f8e021c */
[----:B------:R3:W-:Y:S01]  /*0180*/  @!P2 STS [UR7+0x20], R12 ;  /* 0x0000200cff00a988 */ /* 0x0007e20008000807 */
[----:B--2---:R-:W-:-:S04]  /*0190*/  UIMAD UR4, UR4, UR6, UR29 ;  /* 0x00000006040472a4 */ /* 0x004fc8000f8e021d */
[----:B------:R-:W-:-:S04]  /*01a0*/  UIMAD UR4, UR4, 0x180, URZ ;  /* 0x00000180040478a4 */ /* 0x000fc8000f8e023f */
[----:B------:R-:W-:-:S04]  /*01b0*/  UIADD3 UR16, UP0, UR4, UR20, URZ ;  /* 0x0000001404107290 */ /* 0x000fc8000ff1e03f */
[----:B------:R-:W-:Y:S01]  /*01c0*/  ULEA.HI.X.SX32 UR17, UR4, UR21, 0x1, UP0 ;  /* 0x0000001504117291 */ /* 0x000fe200080f0e3f */
[----:B---3--:R-:W-:Y:S11]  /*01d0*/  @P2 BRA `(.L_x_1) ;  /* 0x0000000000182947 */ /* 0x008ff60003800000 */
[----:B------:R-:W1:Y:S01]  /*01e0*/  LDS R2, [UR7+0x8] ;  /* 0x00000807ff027984 */ /* 0x000e620008000800 */
[----:B------:R-:W2:Y:S01]  /*01f0*/  LDC.64 R8, c[0x0][0x210] ;  /* 0x00008400ff087b82 */ /* 0x000ea20000000a00 */
[----:B------:R-:W-:Y:S02]  /*0200*/  IMAD.MOV.U32 R3, RZ, RZ, 0x70 ;  /* 0x00000070ff037424 */ /* 0x000fe400078e00ff */
[----:B--2---:R2:W-:Y:S03]  /*0210*/  STS.64 [UR7], R8 ;  /* 0x00000008ff007988 */ /* 0x0045e60008000a07 */
[----:B-1----:R-:W-:-:S05]  /*0220*/  LOP3.LUT R2, R2, 0x10, R3, 0xd8, !PT ;  /* 0x0000001002027812 */ /* 0x002fca00078ed803 */
[----:B------:R2:W-:Y:S02]  /*0230*/  STS [UR7+0x8], R2 ;  /* 0x00000802ff007988 */ /* 0x0005e40008000807 */
.L_x_1:
[----:B------:R-:W-:Y:S05]  /*0240*/  BSYNC B0 ;  /* 0x0000000000007941 */ /* 0x000fea0003800000 */
.L_x_0:
[----:B------:R-:W-:Y:S04]  /*0250*/  BSSY B0, `(.L_x_2) ;  /* 0x000000a000007945 */ /* 0x000fe80003800000 */
[----:B------:R-:W-:Y:S05]  /*0260*/  @P2 BRA `(.L_x_3) ;  /* 0x0000000000202947 */ /* 0x000fea0003800000 */
[----:B--2---:R-:W1:Y:S01]  /*0270*/  LDS R2, [UR7+0x34] ;  /* 0x00003407ff027984 */ /* 0x004e620008000800 */
[----:B------:R-:W-:Y:S02]  /*0280*/  IMAD.MOV.U32 R3, RZ, RZ, 0x3f000000 ;  /* 0x3f000000ff037424 */ /* 0x000fe400078e00ff */
[----:B------:R-:W-:Y:S01]  /*0290*/  @!P2 IMAD.MOV.U32 R5, RZ, RZ, 0x3f ;  /* 0x0000003fff05a424 */ /* 0x000fe200078e00ff */
[----:B------:R-:W2:Y:S02]  /*02a0*/  @!P2 LDS R8, [UR7+0x38] ;  /* 0x00003807ff08a984 */ /* 0x000ea40008000800 */
[----:B-1----:R-:W-:Y:S02]  /*02b0*/  LOP3.LUT R2, R2, 0xff000000, R3, 0xb8, !PT ;  /* 0xff00000002027812 */ /* 0x002fe400078eb803 */
[----:B--2---:R-:W-:-:S03]  /*02c0*/  @!P2 LOP3.LUT R3, R8, 0xff, R5, 0xb8, !PT ;  /* 0x000000ff0803a812 */ /* 0x004fc600078eb805 */
[----:B------:R1:W-:Y:S04]  /*02d0*/  STS [UR7+0x34], R2 ;  /* 0x00003402ff007988 */ /* 0x0003e80008000807 */
[----:B------:R1:W-:Y:S02]  /*02e0*/  @!P2 STS [UR7+0x38], R3 ;  /* 0x00003803ff00a988 */ /* 0x0003e40008000807 */
.L_x_3:
[----:B------:R-:W-:Y:S05]  /*02f0*/  BSYNC B0 ;  /* 0x0000000000007941 */ /* 0x000fea0003800000 */
.L_x_2:
[----:B------:R-:W-:Y:S04]  /*0300*/  BSSY B0, `(.L_x_4) ;  /* 0x000000e000007945 */ /* 0x000fe80003800000 */
[----:B------:R-:W-:Y:S05]  /*0310*/  @P2 BRA `(.L_x_5) ;  /* 0x0000000000302947 */ /* 0x000fea0003800000 */
[----:B-1----:R-:W1:Y:S01]  /*0320*/  LDS R3, [UR7+0x34] ;  /* 0x00003407ff037984 */ /* 0x002e620008000800 */
[----:B------:R-:W3:Y:S03]  /*0330*/  LDC.64 R10, c[0x0][0x238] ;  /* 0x00008e00ff0a7b82 */ /* 0x000ee60000000a00 */
[----:B--2---:R-:W2:Y:S01]  /*0340*/  LDS R2, [UR7+0x1c] ;  /* 0x00001c07ff027984 */ /* 0x004ea20008000800 */
[C---:B---3--:R-:W-:Y:S01]  /*0350*/  SHF.L.U64.HI R8, R10.reuse, 0x1, R11 ;  /* 0x000000010a087819 */ /* 0x048fe2000001020b */
[----:B------:R-:W-:-:S03]  /*0360*/  IMAD.SHL.U32 R5, R10, 0x2, RZ ;  /* 0x000000020a057824 */ /* 0x000fc600078e00ff */
[--C-:B------:R-:W-:Y:S02]  /*0370*/  SHF.R.U32.HI R7, RZ, 0x4, R8.reuse ;  /* 0x00000004ff077819 */ /* 0x100fe40000011608 */
[----:B------:R-:W-:-:S05]  /*0380*/  SHF.R.U64 R5, R5, 0x4, R8 ;  /* 0x0000000405057819 */ /* 0x000fca0000001208 */
[----:B------:R3:W-:Y:S01]  /*0390*/  STS [UR7+0xc], R5 ;  /* 0x00000c05ff007988 */ /* 0x0007e20008000807 */
[----:B-1----:R-:W-:Y:S02]  /*03a0*/  LOP3.LUT R3, R3, 0x7, RZ, 0xb8, !PT ;  /* 0x0000000703037812 */ /* 0x002fe400078eb8ff */
[----:B--2---:R-:W-:-:S03]  /*03b0*/  LOP3.LUT R2, R2, 0xf, R7, 0xb8, !PT ;  /* 0x0000000f02027812 */ /* 0x004fc600078eb807 */
[----:B------:R3:W-:Y:S04]  /*03c0*/  STS [UR7+0x34], R3 ;  /* 0x00003403ff007988 */ /* 0x0007e80008000807 */
[----:B------:R3:W-:Y:S02]  /*03d0*/  STS [UR7+0x1c], R2 ;  /* 0x00001c02ff007988 */ /* 0x0007e40008000807 */
.L_x_5:
[----:B------:R-:W-:Y:S05]  /*03e0*/  BSYNC B0 ;  /* 0x0000000000007941 */ /* 0x000fea0003800000 */
.L_x_4:
[----:B------:R-:W-:Y:S04]  /*03f0*/  BSSY B1, `(.L_x_6) ;  /* 0x000001b000017945 */ /* 0x000fe80003800000 */
[----:B------:R-:W-:Y:S01]  /*0400*/  BSSY B0, `(.L_x_7) ;  /* 0x0000016000007945 */ /* 0x000fe20003800000 */
[----:B------:R-:W-:-:S03]  /*0410*/  IMAD.MOV.U32 R10, RZ, RZ, RZ ;  /* 0x000000ffff0a7224 */ /* 0x000fc600078e00ff */
[----:B------:R-:W-:Y:S05]  /*0420*/  @P2 BRA `(.L_x_8) ;  /* 0x0000000000202947 */ /* 0x000fea0003800000 */
[----:B-123--:R-:W1:Y:S02]  /*0430*/  LDS R2, [UR7+0x34] ;  /* 0x00003407ff027984 */ /* 0x00ee640008000800 */
[----:B-1----:R-:W-:-:S05]  /*0440*/  LOP3.LUT R2, R2, 0x38, RZ, 0xb8, !PT ;  /* 0x0000003802027812 */ /* 0x002fca00078eb8ff */
[----:B------:R1:W-:Y:S01]  /*0450*/  STS [UR7+0x34], R2 ;  /* 0x00003402ff007988 */ /* 0x0003e20008000807 */
[----:B------:R-:W-:Y:S05]  /*0460*/  @P2 BRA `(.L_x_9) ;  /* 0x0000000000202947 */ /* 0x000fea0003800000 */
[----:B-1----:R-:W1:Y:S01]  /*0470*/  LDS R2, [UR7+0x8] ;  /* 0x00000807ff027984 */ /* 0x002e620008000800 */
[----:B------:R-:W-:-:S05]  /*0480*/  IMAD.MOV.U32 R3, RZ, RZ, 0x780 ;  /* 0x00000780ff037424 */ /* 0x000fca00078e00ff */
[----:B-1----:R-:W-:-:S05]  /*0490*/  LOP3.LUT R2, R2, 0x500, R3, 0xd8, !PT ;  /* 0x0000050002027812 */ /* 0x002fca00078ed803 */
[----:B------:R4:W-:Y:S02]  /*04a0*/  STS [UR7+0x8], R2 ;  /* 0x00000802ff007988 */ /* 0x0009e40008000807 */
.L_x_8:
[----:B------:R-:W-:Y:S05]  /*04b0*/  @P2 BRA `(.L_x_10) ;  /* 0x0000000000282947 */ /* 0x000fea0003800000 */
[----:B-1234-:R-:W1:Y:S02]  /*04c0*/  LDS R2, [UR7+0x8] ;  /* 0x00000807ff027984 */ /* 0x01ee640008000800 */
[----:B-1----:R-:W-:-:S05]  /*04d0*/  LOP3.LUT R2, R2, 0x1800, RZ, 0xb8, !PT ;  /* 0x0000180002027812 */ /* 0x002fca00078eb8ff */
[----:B------:R2:W-:Y:S02]  /*04e0*/  STS [UR7+0x8], R2 ;  /* 0x00000802ff007988 */ /* 0x0005e40008000807 */
.L_x_9:
[----:B------:R-:W-:Y:S05]  /*04f0*/  @P2 BREAK B0 ;  /* 0x0000000000002942 */ /* 0x000fea0003800000 */
[----:B------:R-:W-:Y:S05]  /*0500*/  @P2 BRA `(.L_x_11) ;  /* 0x0000000000242947 */ /* 0x000fea0003800000 */
[----:B------:R-:W3:Y:S01]  /*0510*/  LDS R3, [UR7+0x8] ;  /* 0x00000807ff037984 */ /* 0x000ee20008000800 */
[----:B-12---:R-:W-:-:S05]  /*0520*/  IMAD.MOV.U32 R2, RZ, RZ, 0x6000 ;  /* 0x00006000ff027424 */ /* 0x006fca00078e00ff */
[----:B---3--:R-:W-:-:S04]  /*0530*/  LOP3.LUT R2, R3, 0x6000, R2, 0xd8, !PT ;  /* 0x0000600003027812 */ /* 0x008fc800078ed802 */
[----:B------:R-:W-:-:S05]  /*0540*/  LOP3.LUT R2, R2, 0x400000, RZ, 0xb8, !PT ;  /* 0x0040000002027812 */ /* 0x000fca00078eb8ff */
[----:B------:R5:W-:Y:S02]  /*0550*/  STS [UR7+0x8], R2 ;  /* 0x00000802ff007988 */ /* 0x000be40008000807 */
.L_x_10:
[----:B------:R-:W-:Y:S05]  /*0560*/  BSYNC B0 ;  /* 0x0000000000007941 */ /* 0x000fea0003800000 */
.L_x_7:
[----:B-12345:R-:W1:Y:S02]  /*0570*/  @!P2 LDS R2, [UR7+0x8] ;  /* 0x00000807ff02a984 */ /* 0x03ee640008000800 */
[----:B-1----:R-:W-:-:S05]  /*0580*/  @!P2 LOP3.LUT R2, R2, 0x8000, RZ, 0xb8, !PT ;  /* 0x000080000202a812 */ /* 0x002fca00078eb8ff */
[----:B------:R3:W-:Y:S02]  /*0590*/  @!P2 STS [UR7+0x8], R2 ;  /* 0x00000802ff00a988 */ /* 0x0007e40008000807 */
.L_x_11:
[----:B------:R-:W-:Y:S05]  /*05a0*/  BSYNC B1 ;  /* 0x0000000000017941 */ /* 0x000fea0003800000 */
.L_x_6:
[----:B------:R-:W-:Y:S05]  /*05b0*/  WARPSYNC.ALL ;  /* 0x0000000000007948 */ /* 0x000fea0003800000 */
[----:B------:R-:W4:Y:S02]  /*05c0*/  LDC R5, c[0x0][0x22c] ;  /* 0x00008b00ff057b82 */ /* 0x000f240000000800 */
[----:B----4-:R-:W-:Y:S01]  /*05d0*/  VIADD R5, R5, 0xffffffff ;  /* 0xffffffff05057836 */ /* 0x010fe20000000000 */
[----:B------:R-:W-:Y:S06]  /*05e0*/  @P0 BRA `(.L_x_12) ;  /* 0x0000000000280947 */ /* 0x000fec0003800000 */
[----:B-123--:R-:W1:Y:S01]  /*05f0*/  S2R R2, SR_LANEID ;  /* 0x0000000000027919 */ /* 0x00ee620000000000 */
[----:B------:R-:W-:Y:S05]  /*0600*/  WARPSYNC.ALL ;  /* 0x0000000000007948 */ /* 0x000fea0003800000 */
[----:B-1----:R-:W-:-:S05]  /*0610*/  IMAD.SHL.U32 R7, R2, 0x4, RZ ;  /* 0x0000000402077824 */ /* 0x002fca00078e00ff */
[----:B------:R-:W1:Y:S01]  /*0620*/  LDS R9, [R7+UR7] ;  /* 0x0000000707097984 */ /* 0x000e620008000800 */
[----:B------:R-:W-:-:S05]  /*0630*/  IADD3 R2, P1, R7, UR16, RZ ;  /* 0x0000001007027c10 */ /* 0x000fca000ff3e0ff */
[----:B------:R-:W-:-:S05]  /*0640*/  IMAD.X R3, RZ, RZ, UR17, P1 ;  /* 0x00000011ff037e24 */ /* 0x000fca00088e06ff */
[----:B-1----:R4:W5:Y:S01]  /*0650*/  ATOMG.E.EXCH.STRONG.GPU PT, RZ, [R2], R9 ;  /* 0x0000000902ff73a8 */ /* 0x00296200041ee100 */
[----:B------:R-:W-:-:S04]  /*0660*/  DEPBAR {5,4,3,2,1,0} ;  /* 0x0000003f0000791a */ /* 0x000fc80000000000 */
[----:B------:R4:W-:Y:S01]  /*0670*/  UTMACCTL.IV [UR16] ;  /* 0x00000000100079b9 */ /* 0x0009e20008000000 */
[----:B------:R-:W-:Y:S01]  /*0680*/  NOP ;  /* 0x0000000000007918 */ /* 0x000fe20000000000 */
.L_x_12:
[----:B------:R-:W-:Y:S05]  /*0690*/  @P0 BRA `(.L_x_13) ;  /* 0x00000000000c0947 */ /* 0x000fea0003800000 */
[----:B------:R0:W-:Y:S01]  /*06a0*/  UTMACMDFLUSH ;  /* 0x00000000000079b7 */ /* 0x0001e20000000000 */
[----:B------:R-:W-:Y:S05]  /*06b0*/  @P0 BRA `(.L_x_13) ;  /* 0x0000000000040947 */ /* 0x000fea0003800000 */
[----:B------:R-:W-:-:S04]  /*06c0*/  DEPBAR.LE SB0, 0x0 ;  /* 0x000080000000791a */ /* 0x000fc80000000000 */
.L_x_13:
[----:B------:R-:W-:Y:S05]  /*06d0*/  WARPSYNC.ALL ;  /* 0x0000000000007948 */ /* 0x000fea0003800000 */
[----:B-----5:R-:W-:Y:S06]  /*06e0*/  BAR.SYNC.DEFER_BLOCKING 0x0 ;  /* 0x0000000000007b1d */ /* 0x020fec0000010000 */
[----:B------:R-:W-:Y:S02]  /*06f0*/  BSSY B1, `(.L_x_14) ;  /* 0x000000b000017945 */ /* 0x000fe40003800000 */
[----:B------:R-:W-:Y:S06]  /*0700*/  BAR.SYNC.DEFER_BLOCKING 0x0 ;  /* 0x0000000000007b1d */ /* 0x000fec0000010000 */
[----:B------:R5:W-:Y:S01]  /*0710*/  @!P0 STS [R14], RZ ;  /* 0x000000ff0e008388 */ /* 0x000be20000000800 */
[----:B------:R-:W-:Y:S01]  /*0720*/  NOP ;  /* 0x0000000000007918 */ /* 0x000fe20000000000 */
[----:B------:R-:W-:Y:S05]  /*0730*/  @P2 BRA `(.L_x_15) ;  /* 0x0000000000182947 */ /* 0x000fea0003800000 */
[----:B-1234-:R-:W1:Y:S01]  /*0740*/  LDS R2, [UR7+0x8] ;  /* 0x00000807ff027984 */ /* 0x01ee620008000800 */
[----:B------:R-:W2:Y:S01]  /*0750*/  LDC.64 R8, c[0x0][0x218] ;  /* 0x00008600ff087b82 */ /* 0x000ea20000000a00 */
[----:B------:R-:W-:Y:S02]  /*0760*/  IMAD.MOV.U32 R3, RZ, RZ, 0x70 ;  /* 0x00000070ff037424 */ /* 0x000fe400078e00ff */
[----:B--2---:R2:W-:Y:S03]  /*0770*/  STS.64 [UR7], R8 ;  /* 0x00000008ff007988 */ /* 0x0045e60008000a07 */
[----:B-1----:R-:W-:-:S05]  /*0780*/  LOP3.LUT R2, R2, 0x10, R3, 0xd8, !PT ;  /* 0x0000001002027812 */ /* 0x002fca00078ed803 */
[----:B------:R2:W-:Y:S02]  /*0790*/  STS [UR7+0x8], R2 ;  /* 0x00000802ff007988 */ /* 0x0005e40008000807 */
.L_x_15:
[----:B----4-:R-:W-:Y:S05]  /*07a0*/  BSYNC B1 ;  /* 0x0000000000017941 */ /* 0x010fea0003800000 */
.L_x_14:
[----:B------:R-:W-:Y:S04]  /*07b0*/  BSSY B1, `(.L_x_16) ;  /* 0x000000a000017945 */ /* 0x000fe80003800000 */
[----:B------:R-:W-:Y:S05]  /*07c0*/  @P2 BRA `(.L_x_17) ;  /* 0x0000000000202947 */ /* 0x000fea0003800000 */
[----:B-123--:R-:W1:Y:S01]  /*07d0*/  LDS R2, [UR7+0x34] ;  /* 0x00003407ff027984 */ /* 0x00ee620008000800 */
[----:B------:R-:W-:Y:S02]  /*07e0*/  IMAD.MOV.U32 R7, RZ, RZ, 0x3f000000 ;  /* 0x3f000000ff077424 */ /* 0x000fe400078e00ff */
[----:B------:R-:W-:Y:S01]  /*07f0*/  @!P2 IMAD.MOV.U32 R8, RZ, RZ, 0x3f ;  /* 0x0000003fff08a424 */ /* 0x000fe200078e00ff */
[----:B------:R-:W2:Y:S02]  /*0800*/  @!P2 LDS R3, [UR7+0x38] ;  /* 0x00003807ff03a984 */ /* 0x000ea40008000800 */
[----:B-1----:R-:W-:Y:S02]  /*0810*/  LOP3.LUT R2, R2, 0xff000000, R7, 0xb8, !PT ;  /* 0xff00000002027812 */ /* 0x002fe400078eb807 */
[----:B--2---:R-:W-:-:S03]  /*0820*/  @!P2 LOP3.LUT R3, R3, 0xff, R8, 0xb8, !PT ;  /* 0x000000ff0303a812 */ /* 0x004fc600078eb808 */
[----:B------:R4:W-:Y:S04]  /*0830*/  STS [UR7+0x34], R2 ;  /* 0x00003402ff007988 */ /* 0x0009e80008000807 */
[----:B------:R4:W-:Y:S02]  /*0840*/  @!P2 STS [UR7+0x38], R3 ;  /* 0x00003803ff00a988 */ /* 0x0009e40008000807 */
.L_x_17:
[----:B------:R-:W-:Y:S05]  /*0850*/  BSYNC B1 ;  /* 0x0000000000017941 */ /* 0x000fea0003800000 */
.L_x_16:
[----:B------:R-:W-:Y:S04]  /*0860*/  BSSY B1, `(.L_x_18) ;  /* 0x0000004000017945 */ /* 0x000fe80003800000 */
[----:B------:R-:W-:Y:S05]  /*0870*/  @P2 BRA `(.L_x_19) ;  /* 0x0000000000082947 */ /* 0x000fea0003800000 */
[----:B------:R1:W-:Y:S04]  /*0880*/  STS [UR7+0x24], R12 ;  /* 0x0000240cff007988 */ /* 0x0003e80008000807 */
[----:B------:R1:W-:Y:S02]  /*0890*/  STS [UR7+0x20], R5 ;  /* 0x00002005ff007988 */ /* 0x0003e40008000807 */
.L_x_19:
[----:B------:R-:W-:Y:S05]  /*08a0*/  BSYNC B1 ;  /* 0x0000000000017941 */ /* 0x000fea0003800000 */
.L_x_18:
[----:B------:R-:W-:Y:S04]  /*08b0*/  BSSY B1, `(.L_x_20) ;  /* 0x000000e000017945 */ /* 0x000fe80003800000 */
[----:B------:R-:W-:Y:S05]  /*08c0*/  @P2 BRA `(.L_x_21) ;  /* 0x0000000000302947 */ /* 0x000fea0003800000 */
[----:B----4-:R-:W4:Y:S01]  /*08d0*/  LDS R3, [UR7+0x34] ;  /* 0x00003407ff037984 */ /* 0x010f220008000800 */
[----:B-1----:R-:W1:Y:S03]  /*08e0*/  LDC.64 R12, c[0x0][0x240] ;  /* 0x00009000ff0c7b82 */ /* 0x002e660000000a00 */
[----:B--23--:R-:W2:Y:S01]  /*08f0*/  LDS R2, [UR7+0x1c] ;  /* 0x00001c07ff027984 */ /* 0x00cea20008000800 */
[C---:B-1----:R-:W-:Y:S01]  /*0900*/  SHF.L.U64.HI R8, R12.reuse, 0x1, R13 ;  /* 0x000000010c087819 */ /* 0x042fe2000001020d */
[----:B------:R-:W-:-:S03]  /*0910*/  IMAD.SHL.U32 R7, R12, 0x2, RZ ;  /* 0x000000020c077824 */ /* 0x000fc600078e00ff */
[--C-:B------:R-:W-:Y:S02]  /*0920*/  SHF.R.U32.HI R9, RZ, 0x4, R8.reuse ;  /* 0x00000004ff097819 */ /* 0x100fe40000011608 */
[----:B------:R-:W-:-:S05]  /*0930*/  SHF.R.U64 R7, R7, 0x4, R8 ;  /* 0x0000000407077819 */ /* 0x000fca0000001208 */
[----:B------:R1:W-:Y:S01]  /*0940*/  STS [UR7+0xc], R7 ;  /* 0x00000c07ff007988 */ /* 0x0003e20008000807 */
[----:B----4-:R-:W-:Y:S02]  /*0950*/  LOP3.LUT R3, R3, 0x7, RZ, 0xb8, !PT ;  /* 0x0000000703037812 */ /* 0x010fe400078eb8ff */
[----:B--2---:R-:W-:-:S03]  /*0960*/  LOP3.LUT R2, R2, 0xf, R9, 0xb8, !PT ;  /* 0x0000000f02027812 */ /* 0x004fc600078eb809 */
[----:B------:R1:W-:Y:S04]  /*0970*/  STS [UR7+0x34], R3 ;  /* 0x00003403ff007988 */ /* 0x0003e80008000807 */
[----:B------:R1:W-:Y:S02]  /*0980*/  STS [UR7+0x1c], R2 ;  /* 0x00001c02ff007988 */ /* 0x0003e40008000807 */
.L_x_21:
[----:B------:R-:W-:Y:S05]  /*0990*/  BSYNC B1 ;  /* 0x0000000000017941 */ /* 0x000fea0003800000 */
.L_x_20:
[----:B------:R-:W-:Y:S04]  /*09a0*/  BSSY B2, `(.L_x_22) ;  /* 0x000001a000027945 */ /* 0x000fe80003800000 */
[----:B------:R-:W-:Y:S04]  /*09b0*/  BSSY B1, `(.L_x_23) ;  /* 0x0000015000017945 */ /* 0x000fe80003800000 */
[----:B------:R-:W-:Y:S05]  /*09c0*/  @P2 BRA `(.L_x_24) ;  /* 0x0000000000202947 */ /* 0x000fea0003800000 */
[----:B-1234-:R-:W1:Y:S02]  /*09d0*/  LDS R2, [UR7+0x34] ;  /* 0x00003407ff027984 */ /* 0x01ee640008000800 */
[----:B-1----:R-:W-:-:S05]  /*09e0*/  LOP3.LUT R2, R2, 0x38, RZ, 0xb8, !PT ;  /* 0x0000003802027812 */ /* 0x002fca00078eb8ff */
[----:B------:R1:W-:Y:S01]  /*09f0*/  STS [UR7+0x34], R2 ;  /* 0x00003402ff007988 */ /* 0x0003e20008000807 */
[----:B------:R-:W-:Y:S05]  /*0a00*/  @P2 BRA `(.L_x_25) ;  /* 0x0000000000202947 */ /* 0x000fea0003800000 */
[----:B-1----:R-:W1:Y:S01]  /*0a10*/  LDS R2, [UR7+0x8] ;  /* 0x00000807ff027984 */ /* 0x002e620008000800 */
[----:B------:R-:W-:-:S05]  /*0a20*/  IMAD.MOV.U32 R3, RZ, RZ, 0x780 ;  /* 0x00000780ff037424 */ /* 0x000fca00078e00ff */
[----:B-1----:R-:W-:-:S05]  /*0a30*/  LOP3.LUT R2, R2, 0x500, R3, 0xd8, !PT ;  /* 0x0000050002027812 */ /* 0x002fca00078ed803 */
[----:B------:R1:W-:Y:S02]  /*0a40*/  STS [UR7+0x8], R2 ;  /* 0x00000802ff007988 */ /* 0x0003e40008000807 */
.L_x_24:
[----:B------:R-:W-:Y:S05]  /*0a50*/  @P2 BRA `(.L_x_26) ;  /* 0x0000000000282947 */ /* 0x000fea0003800000 */
[----:B-1234-:R-:W1:Y:S02]  /*0a60*/  LDS R2, [UR7+0x8] ;  /* 0x00000807ff027984 */ /* 0x01ee640008000800 */
[----:B-1----:R-:W-:-:S05]  /*0a70*/  LOP3.LUT R2, R2, 0x1800, RZ, 0xb8, !PT ;  /* 0x0000180002027812 */ /* 0x002fca00078eb8ff */
[----:B------:R2:W-:Y:S02]  /*0a80*/  STS [UR7+0x8], R2 ;  /* 0x00000802ff007988 */ /* 0x0005e40008000807 */
.L_x_25:
[----:B------:R-:W-:Y:S05]  /*0a90*/  @P2 BREAK B1 ;  /* 0x0000000000012942 */ /* 0x000fea0003800000 */
[----:B------:R-:W-:Y:S05]  /*0aa0*/  @P2 BRA `(.L_x_27) ;  /* 0x0000000000242947 */ /* 0x000fea0003800000 */
[----:B-12---:R-:W1:Y:S01]  /*0ab0*/  LDS R2, [UR7+0x8] ;  /* 0x00000807ff027984 */ /* 0x006e620008000800 */
[----:B------:R-:W-:-:S05]  /*0ac0*/  IMAD.MOV.U32 R3, RZ, RZ, 0x6000 ;  /* 0x00006000ff037424 */ /* 0x000fca00078e00ff */
[----:B-1----:R-:W-:-:S04]  /*0ad0*/  LOP3.LUT R2, R2, 0x6000, R3, 0xd8, !PT ;  /* 0x0000600002027812 */ /* 0x002fc800078ed803 */
[----:B------:R-:W-:-:S05]  /*0ae0*/  LOP3.LUT R2, R2, 0x400000, RZ, 0xb8, !PT ;  /* 0x0040000002027812 */ /* 0x000fca00078eb8ff */
[----:B------:R1:W-:Y:S02]  /*0af0*/  STS [UR7+0x8], R2 ;  /* 0x00000802ff007988 */ /* 0x0003e40008000807 */
.L_x_26:
[----:B------:R-:W-:Y:S05]  /*0b00*/  BSYNC B1 ;  /* 0x0000000000017941 */ /* 0x000fea0003800000 */
.L_x_23:
[----:B-1234-:R-:W1:Y:S02]  /*0b10*/  @!P2 LDS R2, [UR7+0x8] ;  /* 0x00000807ff02a984 */ /* 0x01ee640008000800 */
[----:B-1----:R-:W-:-:S05]  /*0b20*/  @!P2 LOP3.LUT R2, R2, 0x8000, RZ, 0xb8, !PT ;  /* 0x000080000202a812 */ /* 0x002fca00078eb8ff */
[----:B------:R3:W-:Y:S02]  /*0b30*/  @!P2 STS [UR7+0x8], R2 ;  /* 0x00000802ff00a988 */ /* 0x0007e40008000807 */
.L_x_27:
[----:B------:R-:W-:Y:S05]  /*0b40*/  BSYNC B2 ;  /* 0x0000000000027941 */ /* 0x000fea0003800000 */
.L_x_22:
[----:B------:R-:W-:Y:S05]  /*0b50*/  WARPSYNC.ALL ;  /* 0x0000000000007948 */ /* 0x000fea0003800000 */
[----:B------:R-:W-:-:S04]  /*0b60*/  UIADD3 UR19, UR4, 0x80, URZ ;  /* 0x0000008004137890 */ /* 0x000fc8000fffe03f */
[----:B------:R-:W-:-:S04]  /*0b70*/  UIADD3 UR18, UP0, UR19, UR20, URZ ;  /* 0x0000001413127290 */ /* 0x000fc8000ff1e03f */
[----:B------:R-:W-:Y:S01]  /*0b80*/  ULEA.HI.X.SX32 UR19, UR19, UR21, 0x1, UP0 ;  /* 0x0000001513137291 */ /* 0x000fe200080f0e3f */
[----:B------:R-:W-:Y:S11]  /*0b90*/  @P0 BRA `(.L_x_28) ;  /* 0x0000000000280947 */ /* 0x000ff60003800000 */
[----:B-123--:R-:W1:Y:S01]  /*0ba0*/  S2R R2, SR_LANEID ;  /* 0x0000000000027919 */ /* 0x00ee620000000000 */
[----:B------:R-:W-:Y:S05]  /*0bb0*/  WARPSYNC.ALL ;  /* 0x0000000000007948 */ /* 0x000fea0003800000 */
[----:B-1----:R-:W-:-:S05]  /*0bc0*/  IMAD.SHL.U32 R8, R2, 0x4, RZ ;  /* 0x0000000402087824 */ /* 0x002fca00078e00ff */
[----:B------:R-:W1:Y:S01]  /*0bd0*/  LDS R7, [R8+UR7] ;  /* 0x0000000708077984 */ /* 0x000e620008000800 */
[----:B------:R-:W-:-:S05]  /*0be0*/  IADD3 R2, P1, R8, UR18, RZ ;  /* 0x0000001208027c10 */ /* 0x000fca000ff3e0ff */
[----:B------:R-:W-:-:S05]  /*0bf0*/  IMAD.X R3, RZ, RZ, UR19, P1 ;  /* 0x00000013ff037e24 */ /* 0x000fca00088e06ff */
[----:B-1----:R4:W2:Y:S01]  /*0c00*/  ATOMG.E.EXCH.STRONG.GPU PT, RZ, [R2], R7 ;  /* 0x0000000702ff73a8 */ /* 0x0028a200041ee100 */
[----:B------:R-:W-:-:S04]  /*0c10*/  DEPBAR {5,4,3,2,1,0} ;  /* 0x0000003f0000791a */ /* 0x000fc80000000000 */
[----:B------:R4:W-:Y:S01]  /*0c20*/  UTMACCTL.IV [UR18] ;  /* 0x00000000120079b9 */ /* 0x0009e20008000000 */
[----:B------:R-:W-:Y:S01]  /*0c30*/  NOP ;  /* 0x0000000000007918 */ /* 0x000fe20000000000 */
.L_x_28:
[----:B------:R-:W-:Y:S05]  /*0c40*/  @P0 BRA `(.L_x_29) ;  /* 0x00000000000c0947 */ /* 0x000fea0003800000 */
[----:B------:R0:W-:Y:S01]  /*0c50*/  UTMACMDFLUSH ;  /* 0x00000000000079b7 */ /* 0x0001e20000000000 */
[----:B------:R-:W-:Y:S05]  /*0c60*/  @P0 BRA `(.L_x_29) ;  /* 0x0000000000040947 */ /* 0x000fea0003800000 */
[----:B------:R-:W-:-:S04]  /*0c70*/  DEPBAR.LE SB0, 0x0 ;  /* 0x000080000000791a */ /* 0x000fc80000000000 */
.L_x_29:
[----:B------:R-:W-:Y:S05]  /*0c80*/  WARPSYNC.ALL ;  /* 0x0000000000007948 */ /* 0x000fea0003800000 */
[----:B--2---:R-:W-:Y:S06]  /*0c90*/  BAR.SYNC.DEFER_BLOCKING 0x0 ;  /* 0x0000000000007b1d */ /* 0x004fec0000010000 */
[----:B------:R-:W-:Y:S02]  /*0ca0*/  BSSY B2, `(.L_x_30) ;  /* 0x000000b000027945 */ /* 0x000fe40003800000 */
[----:B------:R-:W-:Y:S06]  /*0cb0*/  BAR.SYNC.DEFER_BLOCKING 0x0 ;  /* 0x0000000000007b1d */ /* 0x000fec0000010000 */
[----:B------:R2:W-:Y:S01]  /*0cc0*/  @!P0 STS [R14], RZ ;  /* 0x000000ff0e008388 */ /* 0x0005e20000000800 */
[----:B------:R-:W-:Y:S01]  /*0cd0*/  NOP ;  /* 0x0000000000007918 */ /* 0x000fe20000000000 */
[----:B------:R-:W-:Y:S05]  /*0ce0*/  @P2 BRA `(.L_x_31) ;  /* 0x0000000000182947 */ /* 0x000fea0003800000 */
[----:B-1-34-:R-:W1:Y:S01]  /*0cf0*/  LDS R2, [UR7+0x8] ;  /* 0x00000807ff027984 */ /* 0x01ae620008000800 */
[----:B------:R-:W3:Y:S01]  /*0d00*/  LDC.64 R8, c[0x0][0x220] ;  /* 0x00008800ff087b82 */ /* 0x000ee20000000a00 */
[----:B------:R-:W-:Y:S02]  /*0d10*/  IMAD.MOV.U32 R3, RZ, RZ, 0x70 ;  /* 0x00000070ff037424 */ /* 0x000fe400078e00ff */
[----:B---3--:R3:W-:Y:S03]  /*0d20*/  STS.64 [UR7], R8 ;  /* 0x00000008ff007988 */ /* 0x0087e60008000a07 */
[----:B-1----:R-:W-:-:S05]  /*0d30*/  LOP3.LUT R2, R2, 0x10, R3, 0xd8, !PT ;  /* 0x0000001002027812 */ /* 0x002fca00078ed803 */
[----:B------:R3:W-:Y:S02]  /*0d40*/  STS [UR7+0x8], R2 ;  /* 0x00000802ff007988 */ /* 0x0007e40008000807 */
.L_x_31:
[----:B----4-:R-:W-:Y:S05]  /*0d50*/  BSYNC B2 ;  /* 0x0000000000027941 */ /* 0x010fea0003800000 */
.L_x_30:
[----:B------:R-:W-:Y:S04]  /*0d60*/  BSSY B3, `(.L_x_32) ;  /* 0x0000011000037945 */ /* 0x000fe80003800000 */
[----:B------:R-:W-:Y:S04]  /*0d70*/  BSSY B2, `(.L_x_33) ;  /* 0x000000e000027945 */ /* 0x000fe80003800000 */
[----:B------:R-:W-:Y:S05]  /*0d80*/  @P2 BRA `(.L_x_34) ;  /* 0x0000000000242947 */ /* 0x000fea0003800000 */
[----:B-1-3--:R-:W1:Y:S01]  /*0d90*/  LDS R2, [UR7+0x34] ;  /* 0x00003407ff027984 */ /* 0x00ae620008000800 */
[----:B------:R-:W-:-:S05]  /*0da0*/  IMAD.MOV.U32 R3, RZ, RZ, 0x3f000000 ;  /* 0x3f000000ff037424 */ /* 0x000fca00078e00ff */
[----:B-1----:R-:W-:-:S05]  /*0db0*/  LOP3.LUT R2, R2, 0xff000000, R3, 0xb8, !PT ;  /* 0xff00000002027812 */ /* 0x002fca00078eb803 */
[----:B------:R1:W-:Y:S01]  /*0dc0*/  STS [UR7+0x34], R2 ;  /* 0x00003402ff007988 */ /* 0x0003e20008000807 */
[----:B------:R-:W-:Y:S05]  /*0dd0*/  @P2 BRA `(.L_x_35) ;  /* 0x00000000001c2947 */ /* 0x000fea0003800000 */
[----:B-1----:R-:W1:Y:S01]  /*0de0*/  LDS R2, [UR7+0x38] ;  /* 0x00003807ff027984 */ /* 0x002e620008000800 */
[----:B------:R-:W-:-:S05]  /*0df0*/  IMAD.MOV.U32 R3, RZ, RZ, 0x3f ;  /* 0x0000003fff037424 */ /* 0x000fca00078e00ff */
[----:B-1----:R-:W-:-:S05]  /*0e00*/  LOP3.LUT R2, R2, 0xff, R3, 0xb8, !PT ;  /* 0x000000ff02027812 */ /* 0x002fca00078eb803 */
[----:B------:R4:W-:Y:S02]  /*0e10*/  STS [UR7+0x38], R2 ;  /* 0x00003802ff007988 */ /* 0x0009e40008000807 */
.L_x_34:
[----:B------:R-:W-:Y:S05]  /*0e20*/  @P2 BREAK B2 ;  /* 0x0000000000022942 */ /* 0x000fea0003800000 */
[----:B------:R-:W-:Y:S05]  /*0e30*/  @P2 BRA `(.L_x_36) ;  /* 0x00000000000c2947 */ /* 0x000fea0003800000 */
[----:B------:R1:W-:Y:S02]  /*0e40*/  STS [UR7+0x20], R5 ;  /* 0x00002005ff007988 */ /* 0x0003e40008000807 */
.L_x_35:
[----:B------:R-:W-:Y:S05]  /*0e50*/  BSYNC B2 ;  /* 0x0000000000027941 */ /* 0x000fea0003800000 */
.L_x_33:
[----:B------:R1:W-:Y:S02]  /*0e60*/  @!P2 STS [UR7+0x24], R4 ;  /* 0x00002404ff00a988 */ /* 0x0003e40008000807 */
.L_x_36:
[----:B------:R-:W-:Y:S05]  /*0e70*/  BSYNC B3 ;  /* 0x0000000000037941 */ /* 0x000fea0003800000 */
.L_x_32:
[----:B------:R-:W-:Y:S05]  /*0e80*/  WARPSYNC.ALL ;  /* 0x0000000000007948 */ /* 0x000fea0003800000 */
[----:B------:R-:W-:Y:S04]  /*0e90*/  BSSY B3, `(.L_x_37) ;  /* 0x000000e000037945 */ /* 0x000fe80003800000 */
[----:B------:R-:W-:Y:S05]  /*0ea0*/  @P2 BRA `(.L_x_38) ;  /* 0x0000000000302947 */ /* 0x000fea0003800000 */
[----:B------:R-:W5:Y:S01]  /*0eb0*/  LDS R3, [UR7+0x34] ;  /* 0x00003407ff037984 */ /* 0x000f620008000800 */
[----:B-1----:R-:W1:Y:S03]  /*0ec0*/  LDC.64 R4, c[0x0][0x248] ;  /* 0x00009200ff047b82 */ /* 0x002e660000000a00 */
[----:B---34-:R-:W3:Y:S01]  /*0ed0*/  LDS R2, [UR7+0x1c] ;  /* 0x00001c07ff027984 */ /* 0x018ee20008000800 */
[C---:B-1----:R-:W-:Y:S01]  /*0ee0*/  SHF.L.U64.HI R5, R4.reuse, 0x1, R5 ;  /* 0x0000000104057819 */ /* 0x042fe20000010205 */
[----:B------:R-:W-:-:S03]  /*0ef0*/  IMAD.SHL.U32 R4, R4, 0x2, RZ ;  /* 0x0000000204047824 */ /* 0x000fc600078e00ff */
[--C-:B------:R-:W-:Y:S02]  /*0f00*/  SHF.R.U32.HI R7, RZ, 0x4, R5.reuse ;  /* 0x00000004ff077819 */ /* 0x100fe40000011605 */
[----:B------:R-:W-:-:S05]  /*0f10*/  SHF.R.U64 R4, R4, 0x4, R5 ;  /* 0x0000000404047819 */ /* 0x000fca0000001205 */
[----:B------:R1:W-:Y:S01]  /*0f20*/  STS [UR7+0xc], R4 ;  /* 0x00000c04ff007988 */ /* 0x0003e20008000807 */
[----:B-----5:R-:W-:Y:S02]  /*0f30*/  LOP3.LUT R3, R3, 0x7, RZ, 0xb8, !PT ;  /* 0x0000000703037812 */ /* 0x020fe400078eb8ff */
[----:B---3--:R-:W-:-:S03]  /*0f40*/  LOP3.LUT R2, R2, 0xf, R7, 0xb8, !PT ;  /* 0x0000000f02027812 */ /* 0x008fc600078eb807 */
[----:B------:R1:W-:Y:S04]  /*0f50*/  STS [UR7+0x34], R3 ;  /* 0x00003403ff007988 */ /* 0x0003e80008000807 */
[----:B------:R1:W-:Y:S02]  /*0f60*/  STS [UR7+0x1c], R2 ;  /* 0x00001c02ff007988 */ /* 0x0003e40008000807 */
.L_x_38:
[----:B------:R-:W-:Y:S05]  /*0f70*/  BSYNC B3 ;  /* 0x0000000000037941 */ /* 0x000fea0003800000 */
.L_x_37:
[----:B------:R-:W-:Y:S04]  /*0f80*/  BSSY B3, `(.L_x_39) ;  /* 0x000001a000037945 */ /* 0x000fe80003800000 */
[----:B------:R-:W-:Y:S04]  /*0f90*/  BSSY B4, `(.L_x_40) ;  /* 0x0000015000047945 */ /* 0x000fe80003800000 */
[----:B------:R-:W-:Y:S05]  /*0fa0*/  @P2 BRA `(.L_x_41) ;  /* 0x0000000000202947 */ /* 0x000fea0003800000 */
[----:B-1-34-:R-:W1:Y:S02]  /*0fb0*/  LDS R2, [UR7+0x34] ;  /* 0x00003407ff027984 */ /* 0x01ae640008000800 */
[----:B-1----:R-:W-:-:S05]  /*0fc0*/  LOP3.LUT R2, R2, 0x38, RZ, 0xb8, !PT ;  /* 0x0000003802027812 */ /* 0x002fca00078eb8ff */
[----:B------:R1:W-:Y:S01]  /*0fd0*/  STS [UR7+0x34], R2 ;  /* 0x00003402ff007988 */ /* 0x0003e20008000807 */
[----:B------:R-:W-:Y:S05]  /*0fe0*/  @P2 BRA `(.L_x_42) ;  /* 0x0000000000202947 */ /* 0x000fea0003800000 */
[----:B-1----:R-:W1:Y:S01]  /*0ff0*/  LDS R2, [UR7+0x8] ;  /* 0x00000807ff027984 */ /* 0x002e620008000800 */
[----:B------:R-:W-:-:S05]  /*1000*/  IMAD.MOV.U32 R3, RZ, RZ, 0x780 ;  /* 0x00000780ff037424 */ /* 0x000fca00078e00ff */
[----:B-1----:R-:W-:-:S05]  /*1010*/  LOP3.LUT R2, R2, 0x500, R3, 0xd8, !PT ;  /* 0x0000050002027812 */ /* 0x002fca00078ed803 */
[----:B------:R1:W-:Y:S02]  /*1020*/  STS [UR7+0x8], R2 ;  /* 0x00000802ff007988 */ /* 0x0003e40008000807 */
.L_x_41:
[----:B------:R-:W-:Y:S05]  /*1030*/  @P2 BRA `(.L_x_43) ;  /* 0x0000000000282947 */ /* 0x000fea0003800000 */
[----:B-1-34-:R-:W1:Y:S02]  /*1040*/  LDS R2, [UR7+0x8] ;  /* 0x00000807ff027984 */ /* 0x01ae640008000800 */
[----:B-1----:R-:W-:-:S05]  /*1050*/  LOP3.LUT R2, R2, 0x1800, RZ, 0xb8, !PT ;  /* 0x0000180002027812 */ /* 0x002fca00078eb8ff */
[----:B------:R3:W-:Y:S02]  /*1060*/  STS [UR7+0x8], R2 ;  /* 0x00000802ff007988 */ /* 0x0007e40008000807 */
.L_x_42:
[----:B------:R-:W-:Y:S05]  /*1070*/  @P2 BREAK B4 ;  /* 0x0000000000042942 */ /* 0x000fea0003800000 */
[----:B------:R-:W-:Y:S05]  /*1080*/  @P2 BRA `(.L_x_44) ;  /* 0x0000000000242947 */ /* 0x000fea0003800000 */
[----:B-1-3--:R-:W1:Y:S01]  /*1090*/  LDS R2, [UR7+0x8] ;  /* 0x00000807ff027984 */ /* 0x00ae620008000800 */
[----:B------:R-:W-:-:S05]  /*10a0*/  IMAD.MOV.U32 R3, RZ, RZ, 0x6000 ;  /* 0x00006000ff037424 */ /* 0x000fca00078e00ff */
[----:B-1----:R-:W-:-:S04]  /*10b0*/  LOP3.LUT R2, R2, 0x6000, R3, 0xd8, !PT ;  /* 0x0000600002027812 */ /* 0x002fc800078ed803 */
[----:B------:R-:W-:-:S05]  /*10c0*/  LOP3.LUT R2, R2, 0x400000, RZ, 0xb8, !PT ;  /* 0x0040000002027812 */ /* 0x000fca00078eb8ff */
[----:B------:R1:W-:Y:S02]  /*10d0*/  STS [UR7+0x8], R2 ;  /* 0x00000802ff007988 */ /* 0x0003e40008000807 */
.L_x_43:
[----:B------:R-:W-:Y:S05]  /*10e0*/  BSYNC B4 ;  /* 0x0000000000047941 */ /* 0x000fea0003800000 */
.L_x_40:
[----:B-1-34-:R-:W1:Y:S02]  /*10f0*/  @!P2 LDS R2, [UR7+0x8] ;  /* 0x00000807ff02a984 */ /* 0x01ae640008000800 */
[----:B-1----:R-:W-:-:S05]  /*1100*/  @!P2 LOP3.LUT R2, R2, 0x8000, RZ, 0xb8, !PT ;  /* 0x000080000202a812 */ /* 0x002fca00078eb8ff */
[----:B------:R4:W-:Y:S02]  /*1110*/  @!P2 STS [UR7+0x8], R2 ;  /* 0x00000802ff00a988 */ /* 0x0009e40008000807 */
.L_x_44:
[----:B------:R-:W-:Y:S05]  /*1120*/  BSYNC B3 ;  /* 0x0000000000037941 */ /* 0x000fea0003800000 */
.L_x_39:
[----:B------:R-:W-:Y:S05]  /*1130*/  WARPSYNC.ALL ;  /* 0x0000000000007948 */ /* 0x000fea0003800000 */
[----:B------:R-:W-:Y:S01]  /*1140*/  UIADD3 UR4, UR4, 0x100, URZ ;  /* 0x0000010004047890 */ /* 0x000fe2000fffe03f */
[----:B------:R-:W-:Y:S01]  /*1150*/  ISETP.GE.AND P1, PT, R15, 0x1, PT ;  /* 0x000000010f00780c */ /* 0x000fe20003f26270 */
[----:B------:R-:W-:Y:S01]  /*1160*/  IMAD.MOV.U32 R24, RZ, RZ, RZ ;  /* 0x000000ffff187224 */ /* 0x000fe200078e00ff */
[----:B------:R-:W-:Y:S01]  /*1170*/  SHF.R.U32.HI R7, RZ, 0x5, R0 ;  /* 0x00000005ff077819 */ /* 0x000fe20000011600 */
[----:B------:R-:W-:-:S04]  /*1180*/  UIADD3 UR20, UP0, UR4, UR20, URZ ;  /* 0x0000001404147290 */ /* 0x000fc8000ff1e03f */
[----:B------:R-:W-:Y:S01]  /*1190*/  ULEA.HI.X.SX32 UR21, UR4, UR21, 0x1, UP0 ;  /* 0x0000001504157291 */ /* 0x000fe200080f0e3f */
[----:B------:R-:W-:Y:S11]  /*11a0*/  @P0 BRA `(.L_x_45) ;  /* 0x0000000000280947 */ /* 0x000ff60003800000 */
[----:B-1-34-:R-:W1:Y:S01]  /*11b0*/  S2R R2, SR_LANEID ;  /* 0x0000000000027919 */ /* 0x01ae620000000000 */
[----:B------:R-:W-:Y:S05]  /*11c0*/  WARPSYNC.ALL ;  /* 0x0000000000007948 */ /* 0x000fea0003800000 */
[----:B-1----:R-:W-:-:S05]  /*11d0*/  IMAD.SHL.U32 R4, R2, 0x4, RZ ;  /* 0x0000000402047824 */ /* 0x002fca00078e00ff */
[----:B------:R-:W1:Y:S01]  /*11e0*/  LDS R5, [R4+UR7] ;  /* 0x0000000704057984 */ /* 0x000e620008000800 */
[----:B------:R-:W-:-:S05]  /*11f0*/  IADD3 R2, P3, R4, UR20, RZ ;  /* 0x0000001404027c10 */ /* 0x000fca000ff7e0ff */
[----:B------:R-:W-:-:S05]  /*1200*/  IMAD.X R3, RZ, RZ, UR21, P3 ;  /* 0x00000015ff037e24 */ /* 0x000fca00098e06ff */
[----:B-1----:R1:W3:Y:S01]  /*1210*/  ATOMG.E.EXCH.STRONG.GPU PT, RZ, [R2], R5 ;  /* 0x0000000502ff73a8 */ /* 0x0022e200041ee100 */
[----:B------:R-:W-:-:S04]  /*1220*/  DEPBAR {5,4,3,2,1,0} ;  /* 0x0000003f0000791a */ /* 0x000fc80000000000 */
[----:B------:R1:W-:Y:S01]  /*1230*/  UTMACCTL.IV [UR20] ;  /* 0x00000000140079b9 */ /* 0x0003e20008000000 */
[----:B------:R-:W-:Y:S01]  /*1240*/  NOP ;  /* 0x0000000000007918 */ /* 0x000fe20000000000 */
.L_x_45:
[----:B------:R-:W-:Y:S05]  /*1250*/  @P0 BRA `(.L_x_46) ;  /* 0x00000000000c0947 */ /* 0x000fea0003800000 */
[----:B------:R0:W-:Y:S01]  /*1260*/  UTMACMDFLUSH ;  /* 0x00000000000079b7 */ /* 0x0001e20000000000 */
[----:B------:R-:W-:Y:S05]  /*1270*/  @P0 BRA `(.L_x_46) ;  /* 0x0000000000040947 */ /* 0x000fea0003800000 */
[----:B------:R-:W-:-:S04]  /*1280*/  DEPBAR.LE SB0, 0x0 ;  /* 0x000080000000791a */ /* 0x000fc80000000000 */
.L_x_46:
[----:B------:R-:W-:Y:S05]  /*1290*/  WARPSYNC.ALL ;  /* 0x0000000000007948 */ /* 0x000fea0003800000 */
[----:B---3--:R-:W-:Y:S01]  /*12a0*/  BAR.SYNC.DEFER_BLOCKING 0x0 ;  /* 0x0000000000007b1d */ /* 0x008fe20000010000 */
[----:B------:R-:W-:Y:S01]  /*12b0*/  R2UR UR22, R7 ;  /* 0x00000000071672ca */ /* 0x000fe200000e0000 */
[----:B------:R-:W-:Y:S01]  /*12c0*/  USHF.L.U32 UR23, UR28, 0x8, URZ ;  /* 0x000000081c177899 */ /* 0x000fe2000800063f */
[----:B------:R-:W-:Y:S01]  /*12d0*/  IMAD.MOV.U32 R25, RZ, RZ, RZ ;  /* 0x000000ffff197224 */ /* 0x000fe200078e00ff */
[----:B------:R-:W-:Y:S02]  /*12e0*/  CS2R R26, SRZ ;  /* 0x00000000001a7805 */ /* 0x000fe4000001ff00 */
[----:B------:R-:W-:Y:S01]  /*12f0*/  CS2R R28, SRZ ;  /* 0x00000000001c7805 */ /* 0x000fe2000001ff00 */
[----:B------:R-:W-:Y:S01]  /*1300*/  VOTEU.ALL UP0, P2 ;  /* 0x00000000003f7886 */ /* 0x000fe20001000000 */
[----:B------:R-:W-:Y:S01]  /*1310*/  UMOV UR4, 0x1 ;  /* 0x0000000100047882 */ /* 0x000fe20000000000 */
[----:B------:R-:W-:Y:S01]  /*1320*/  VOTEU.ALL UP1, P2 ;  /* 0x00000000003f7886 */ /* 0x000fe20001020000 */
[----:B------:R-:W-:Y:S01]  /*1330*/  VOTEU.ALL UP2, P2 ;  /* 0x00000000003f7886 */ /* 0x000fe20001040000 */
[----:B------:R-:W-:Y:S01]  /*1340*/  CS2R R30, SRZ ;  /* 0x00000000001e7805 */ /* 0x000fe2000001ff00 */
[----:B------:R-:W-:-:S04]  /*1350*/  @!UP0 UIADD3 UR8, -UR4, 0x100000, URZ ;  /* 0x0010000004088890 */ /* 0x000fc8000fffe13f */
[----:B------:R-:W-:Y:S02]  /*1360*/  @!UP0 USHF.L.U32 UR9, UR8, 0xb, URZ ;  /* 0x0000000b08098899 */ /* 0x000fe4000800063f */
[----:B------:R-:W-:Y:S01]  /*1370*/  @!UP0 USHF.L.U32 UR8, UR8, 0x1, URZ ;  /* 0x0000000108088899 */ /* 0x000fe2000800063f */
        /* <DEDUP_REMOVED lines=9> */
[----:B------:R-:W-:Y:S01]  /*1410*/  VOTEU.ALL UP0, P2 ;  /* 0x00000000003f7886 */ /* 0x000fe20001000000 */
[----:B------:R-:W-:Y:S02]  /*1420*/  CS2R R38, SRZ ;  /* 0x0000000000267805 */ /* 0x000fe4000001ff00 */
[----:B------:R-:W-:Y:S02]  /*1430*/  CS2R R40, SRZ ;  /* 0x0000000000287805 */ /* 0x000fe4000001ff00 */
[----:B------:R-:W-:Y:S02]  /*1440*/  CS2R R42, SRZ ;  /* 0x00000000002a7805 */ /* 0x000fe4000001ff00 */
[----:B------:R-:W-:-:S02]  /*1450*/  CS2R R44, SRZ ;  /* 0x00000000002c7805 */ /* 0x000fc4000001ff00 */
[----:B------:R-:W-:Y:S02]  /*1460*/  CS2R R46, SRZ ;  /* 0x00000000002e7805 */ /* 0x000fe4000001ff00 */
[----:B------:R-:W-:Y:S01]  /*1470*/  CS2R R48, SRZ ;  /* 0x0000000000307805 */ /* 0x000fe2000001ff00 */
[----:B------:R-:W3:Y:S02]  /*1480*/  FENCE.VIEW.ASYNC.S ;  /* 0x00000000000073c6 */ /* 0x000ee40000000000 */
[----:B---3--:R-:W3:Y:S02]  /*1490*/  @!UP0 SYNCS.EXCH.64 URZ, [UR7+0x1e000], UR8 ;  /* 0x01e00008073f85b2 */ /* 0x008ee40008000100 */
[----:B---3--:R-:W-:Y:S01]  /*14a0*/  BAR.SYNC.DEFER_BLOCKING 0x0 ;  /* 0x0000000000007b1d */ /* 0x008fe20000010000 */
[----:B------:R-:W-:Y:S02]  /*14b0*/  CS2R R50, SRZ ;  /* 0x0000000000327805 */ /* 0x000fe4000001ff00 */
[----:B------:R-:W-:-:S02]  /*14c0*/  CS2R R52, SRZ ;  /* 0x0000000000347805 */ /* 0x000fc4000001ff00 */
[----:B------:R-:W-:Y:S02]  /*14d0*/  CS2R R54, SRZ ;  /* 0x0000000000367805 */ /* 0x000fe4000001ff00 */
[----:B------:R-:W-:Y:S02]  /*14e0*/  CS2R R56, SRZ ;  /* 0x0000000000387805 */ /* 0x000fe4000001ff00 */
[----:B------:R-:W-:Y:S02]  /*14f0*/  CS2R R58, SRZ ;  /* 0x00000000003a7805 */ /* 0x000fe4000001ff00 */
[----:B------:R-:W-:Y:S02]  /*1500*/  CS2R R60, SRZ ;  /* 0x00000000003c7805 */ /* 0x000fe4000001ff00 */
        /* <DEDUP_REMOVED lines=12> */
[----:B------:R-:W-:Y:S01]  /*15d0*/  CS2R R86, SRZ ;  /* 0x0000000000567805 */ /* 0x000fe2000001ff00 */
[----:B------:R3:W4:Y:S02]  /*15e0*/  @!UP1 SYNCS.EXCH.64 URZ, [UR7+0x1e008], UR10 ;  /* 0x01e0080a073f95b2 */ /* 0x0007240008000100 */
[----:B----4-:R-:W-:Y:S01]  /*15f0*/  BAR.SYNC.DEFER_BLOCKING 0x0 ;  /* 0x0000000000007b1d */ /* 0x010fe20000010000 */
[----:B---3--:R-:W-:-:S05]  /*1600*/  USHF.L.U32 UR11, UR29, 0x6, URZ ;  /* 0x000000061d0b7899 */ /* 0x008fca000800063f */
[----:B------:R3:W4:Y:S01]  /*1610*/  @!UP2 SYNCS.EXCH.64 URZ, [UR7+0x1e010], UR4 ;  /* 0x01e01004073fa5b2 */ /* 0x0007220008000100 */
[----:B------:R-:W-:Y:S06]  /*1620*/  @!P1 BRA `(.L_x_47) ;  /* 0x00000004009c9947 */ /* 0x000fec0003800000 */
        /* <DEDUP_REMOVED lines=31> */
[----:B------:R-:W-:Y:S01]  /*1820*/  CS2R R86, SRZ ;  /* 0x0000000000567805 */ /* 0x000fe2000001ff00 */
[----:B---3--:R-:W-:Y:S01]  /*1830*/  UMOV UR4, URZ ;  /* 0x0000003f00047c82 */ /* 0x008fe20008000000 */
[----:B------:R-:W-:-:S05]  /*1840*/  UMOV UR10, URZ ;  /* 0x0000003f000a7c82 */ /* 0x000fca0008000000 */
.L_x_49:
[----:B----4-:R-:W-:Y:S01]  /*1850*/  BAR.SYNC.DEFER_BLOCKING 0x0 ;  /* 0x0000000000007b1d */ /* 0x010fe20000010000 */
[----:B------:R-:W-:Y:S01]  /*1860*/  ULEA UR5, UR4, UR7, 0x3 ;  /* 0x0000000704057291 */ /* 0x000fe2000f8e183f */
[----:B-1----:R-:W-:Y:S01]  /*1870*/  @!P2 IMAD.MOV.U32 R2, RZ, RZ, 0xa000 ;  /* 0x0000a000ff02a424 */ /* 0x002fe200078e00ff */
[----:B------:R-:W-:Y:S01]  /*1880*/  ELECT P0, URZ, PT ;  /* 0x00000000003f782f */ /* 0x000fe20003800000 */
[----:B------:R-:W-:-:S03]  /*1890*/  ULEA UR8, UR4, UR7, 0xd ;  /* 0x0000000704087291 */ /* 0x000fc6000f8e683f */
[----:B------:R-:W-:Y:S02]  /*18a0*/  ISETP.LT.U32.AND P0, PT, R6, 0x20, P0 ;  /* 0x000000200600780c */ /* 0x000fe40000701070 */
[----:B------:R-:W-:Y:S01]  /*18b0*/  ELECT P1, URZ, PT ;  /* 0x00000000003f782f */ /* 0x000fe20003820000 */
[----:B------:R-:W-:-:S03]  /*18c0*/  UIADD3 UR8, UR8, 0x18000, URZ ;  /* 0x0001800008087890 */ /* 0x000fc6000fffe03f */
[----:B------:R-:W-:Y:S01]  /*18d0*/  ISETP.LT.U32.AND P1, PT, R6, 0x80, P1 ;  /* 0x000000800600780c */ /* 0x000fe20000f21070 */
[----:B------:R-:W-:Y:S02]  /*18e0*/  ULEA UR6, UR4, UR7, 0xf ;  /* 0x0000000704067291 */ /* 0x000fe4000f8e783f */
[----:B------:R-:W-:Y:S01]  /*18f0*/  ULOP3.LUT UR26, UR22, 0x3, URZ, 0xc0, !UPT ;  /* 0x00000003161a7892 */ /* 0x000fe2000f8ec03f */
[----:B------:R-:W-:-:S03]  /*1900*/  UMOV UR27, UR10 ;  /* 0x0000000a001b7c82 */ /* 0x000fc60008000000 */
[----:B------:R-:W-:Y:S01]  /*1910*/  ULEA UR24, UR26, UR6, 0xd ;  /* 0x000000061a187291 */ /* 0x000fe2000f8e683f */
[----:B------:R-:W-:Y:S01]  /*1920*/  VOTEU.ANY UP0, P0 ;  /* 0x00000000003f7886 */ /* 0x000fe20000000100 */
[----:B------:R-:W-:Y:S01]  /*1930*/  VOTEU.ANY UP2, P0 ;  /* 0x00000000003f7886 */ /* 0x000fe20000040100 */
[----:B------:R-:W-:Y:S01]  /*1940*/  ULEA UR26, UR26, UR23, 0x6 ;  /* 0x000000171a1a7291 */ /* 0x000fe2000f8e303f */
[----:B------:R1:W-:Y:S02]  /*1950*/  @!P2 SYNCS.ARRIVE.TRANS64 RZ, [UR5+0x1e000], R2 ;  /* 0x01e00002ffffa9a7 */ /* 0x0003e40008000005 */
[----:B------:R-:W-:Y:S01]  /*1960*/  VOTEU.ANY UP1, P1 ;  /* 0x00000000003f7886 */ /* 0x000fe20000820100 */
[----:B------:R-:W-:Y:S01]  /*1970*/  @UP0 UIADD3 UR9, UR5, 0x1e000, URZ ;  /* 0x0001e00005090890 */ /* 0x000fe2000fffe03f */
[----:B------:R-:W-:Y:S01]  /*1980*/  @UP0 UMOV UR12, UR16 ;  /* 0x00000010000c0c82 */ /* 0x000fe20008000000 */
[----:B------:R-:W-:Y:S01]  /*1990*/  @UP0 UMOV UR13, UR17 ;  /* 0x00000011000d0c82 */ /* 0x000fe20008000000 */
[----:B------:R-:W-:Y:S01]  /*19a0*/  BAR.SYNC.DEFER_BLOCKING 0x0 ;  /* 0x0000000000007b1d */ /* 0x000fe20000010000 */
[----:B------:R-:W-:Y:S01]  /*19b0*/  @UP1 UIADD3 UR25, UR5, 0x1e000, URZ ;  /* 0x0001e00005191890 */ /* 0x000fe2000fffe03f */
[----:B-1----:R-:W-:-:S04]  /*19c0*/  SHF.L.U32 R2, R10, 0x1f, RZ ;  /* 0x0000001f0a027819 */ /* 0x002fc800000006ff */
[----:B------:R-:W-:Y:S01]  /*19d0*/  VOTEU.ANY UP3, P1 ;  /* 0x00000000003f7886 */ /* 0x000fe20000860100 */
[----:B------:R-:W-:Y:S01]  /*19e0*/  @UP1 UMOV UR14, UR18 ;  /* 0x00000012000e1c82 */ /* 0x000fe20008000000 */
[----:B------:R-:W-:Y:S01]  /*19f0*/  @UP1 UMOV UR15, UR19 ;  /* 0x00000013000f1c82 */ /* 0x000fe20008000000 */
[----:B------:R1:W-:Y:S01]  /*1a00*/  @UP2 UTMALDG.2D [UR8], [UR12] ;  /* 0x000000080c0025b4 */ /* 0x0003e20008008000 */
[----:B------:R3:W-:Y:S06]  /*1a10*/  MEMBAR.ALL.CTA ;  /* 0x0000000000007992 */ /* 0x0007ec0000008000 */
[----:B---3--:R-:W3:Y:S02]  /*1a20*/  FENCE.VIEW.ASYNC.S ;  /* 0x00000000000073c6 */ /* 0x008ee40000000000 */
[----:B---3--:R-:W-:Y:S06]  /*1a30*/  BAR.SYNC.DEFER_BLOCKING 0x0 ;  /* 0x0000000000007b1d */ /* 0x008fec0000010000 */
[----:B------:R1:W-:Y:S02]  /*1a40*/  @UP3 UTMALDG.2D [UR24], [UR14] ;  /* 0x000000180e0035b4 */ /* 0x0003e40008008000 */
[----:B------:R-:W-:Y:S06]  /*1a50*/  BAR.SYNC.DEFER_BLOCKING 0x0 ;  /* 0x0000000000007b1d */ /* 0x000fec0000010000 */
[----:B------:R-:W3:Y:S02]  /*1a60*/  SYNCS.PHASECHK.TRANS64.TRYWAIT P0, [UR5+0x1e000], R2 ;  /* 0x01e00002ff0075a7 */ /* 0x000ee40008000145 */
[----:B-1-3--:R-:W-:Y:S05]  /*1a70*/  @!P0 BRA `(.L_x_48) ;  /* 0x0000000400c88947 */ /* 0x00afea0003800000 */
.L_x_50:
[----:B------:R-:W-:Y:S01]  /*1a80*/  USHF.L.U32 UR5, UR22, 0x8, URZ ;  /* 0x0000000816057899 */ /* 0x000fe2000800063f */
[----:B------:R-:W-:Y:S02]  /*1a90*/  WARPGROUP.DEPBAR.LE gsb0, 0x0 ;  /* 0x00008000000079c5 */ /* 0x000fe40000010000 */
[----:B------:R-:W-:Y:S01]  /*1aa0*/  USHF.R.U32.HI UR12, URZ, 0x4, UR8 ;  /* 0x000000043f0c7899 */ /* 0x000fe20008011608 */
[----:B------:R-:W-:Y:S01]  /*1ab0*/  WARPGROUP.ARRIVE ;  /* 0x00000000000079c5 */ /* 0x000fe20000000000 */
[----:B------:R-:W-:Y:S01]  /*1ac0*/  ULOP3.LUT UR5, UR5, 0x400, URZ, 0xc0, !UPT ;  /* 0x0000040005057892 */ /* 0x000fe2000f8ec03f */
[----:B------:R-:W1:Y:S01]  /*1ad0*/  LDC R2, c[0x0][0x230] ;  /* 0x00008c00ff027b82 */ /* 0x000e620000000800 */
[----:B------:R-:W-:Y:S02]  /*1ae0*/  USGXT.U32 UR12, UR12, 0xe ;  /* 0x0000000e0c0c789a */ /* 0x000fe40008000000 */
[----:B------:R-:W-:Y:S01]  /*1af0*/  ULEA.HI UR5, UR6, UR5, URZ, 0x1c ;  /* 0x0000000506057291 */ /* 0x000fe2000f8fe03f */
[----:B------:R-:W-:Y:S01]  /*1b00*/  UMOV UR13, 0x40000040 ;  /* 0x40000040000d7882 */ /* 0x000fe20000000000 */
[----:B------:R-:W-:-:S02]  /*1b10*/  UMOV UR15, 0x40000040 ;  /* 0x40000040000f7882 */ /* 0x000fc40000000000 */
[----:B------:R-:W-:Y:S01]  /*1b20*/  ULOP3.LUT UR5, UR5, 0x3fff, URZ, 0xc0, !UPT ;  /* 0x00003fff05057892 */ /* 0x000fe2000f8ec03f */
[----:B------:R-:W-:Y:S01]  /*1b30*/  UMOV UR6, URZ ;  /* 0x0000003f00067c82 */ /* 0x000fe20008000000 */
[----:B------:R-:W-:Y:S02]  /*1b40*/  UIADD3 UR10, UR10, 0x40, URZ ;  /* 0x000000400a0a7890 */ /* 0x000fe4000fffe03f */
[----:B------:R-:W-:Y:S02]  /*1b50*/  ULOP3.LUT UR14, UR5, 0x2000000, URZ, 0xfc, !UPT ;  /* 0x02000000050e7892 */ /* 0x000fe4000f8efc3f */
[----:B------:R-:W-:-:S07]  /*1b60*/  UIADD3 UR4, UR4, 0x1, URZ ;  /* 0x0000000104047890 */ /* 0x000fce000fffe03f */
[----:B------:R-:W-:Y:S01]  /*1b70*/  HGMMA.64x128x16.F32.BF16 R24, gdesc[UR12].tnspB, R24 ;  /* 0x41e000000c1879f0 */ /* 0x000fe20008701818 */
[----:B------:R-:W-:Y:S02]  /*1b80*/  UIADD3 UR12, UP0, UR12, 0x2, URZ ;  /* 0x000000020c0c7890 */ /* 0x000fe4000ff1e03f */
[----:B------:R-:W-:Y:S01]  /*1b90*/  UIADD3 UR14, UP1, UR5, 0x2000080, URZ ;  /* 0x02000080050e7890 */ /* 0x000fe2000ff3e03f */
[----:B-1----:R-:W-:Y:S02]  /*1ba0*/  ISETP.LE.AND P0, PT, R2, UR10, PT ;  /* 0x0000000a02007c0c */ /* 0x002fe4000bf03270 */
[----:B------:R-:W-:Y:S01]  /*1bb0*/  UMOV UR5, URZ ;  /* 0x0000003f00057c82 */ /* 0x000fe20008000000 */
[----:B------:R-:W-:Y:S02]  /*1bc0*/  UIADD3.X UR15, UR6, 0x40000040, URZ, UP1, !UPT ;  /* 0x40000040060f7890 */ /* 0x000fe40008ffe43f */
[----:B------:R-:W-:Y:S02]  /*1bd0*/  UIADD3.X UR13, UR5, 0x40000040, URZ, UP0, !UPT ;  /* 0x40000040050d7890 */ /* 0x000fe400087fe43f */
[----:B------:R-:W-:-:S02]  /*1be0*/  UIADD3.64 UR26, UR14, 0x80, URZ ;  /* 0x000000800e1a7897 */ /* 0x000fc4000fffe03f */
[----:B------:R-:W-:Y:S02]  /*1bf0*/  UIADD3.64 UR24, UR12, 0x2, URZ ;  /* 0x000000020c187897 */ /* 0x000fe4000fffe03f */
[----:B------:R-:W-:-:S04]  /*1c00*/  UISETP.NE.U32.AND UP0, UPT, UR4, 0x3, UPT ;  /* 0x000000030400788c */ /* 0x000fc8000bf05070 */
[----:B------:R-:W-:Y:S02]  /*1c10*/  USEL UR5, URZ, 0x1, UP0 ;  /* 0x000000013f057887 */ /* 0x000fe40008000000 */
[----:B------:R-:W-:-:S04]  /*1c20*/  USEL UR4, UR4, URZ, UP0 ;  /* 0x0000003f04047287 */ /* 0x000fc80008000000 */
[----:B------:R-:W-:Y:S01]  /*1c30*/  LOP3.LUT R10, R10, UR5, RZ, 0x3c, !PT ;  /* 0x000000050a0a7c12 */ /* 0x000fe2000f8e3cff */
[----:B------:R-:W-:Y:S01]  /*1c40*/  HGMMA.64x128x16.F32.BF16 R24, gdesc[UR12].tnspB, R24 ;  /* 0x41e000000c1879f0 */ /* 0x000fe20008701818 */
[----:B------:R-:W-:Y:S02]  /*1c50*/  UIADD3.64 UR12, UR12, 0x4, URZ ;  /* 0x000000040c0c7897 */ /* 0x000fe4000fffe03f */
[----:B------:R-:W-:-:S09]  /*1c60*/  UIADD3.64 UR14, UR14, 0x100, URZ ;  /* 0x000001000e0e7897 */ /* 0x000fd2000fffe03f */
[----:B------:R-:W-:-:S12]  /*1c70*/  HGMMA.64x128x16.F32.BF16 R24, gdesc[UR24].tnspB, R24 ;  /* 0x41e00000181879f0 */ /* 0x000fd80008701818 */
[----:B------:R-:W-:Y:S01]  /*1c80*/  HGMMA.64x128x16.F32.BF16 R24, gdesc[UR12].tnspB, R24, gsb0 ;  /* 0x41e000000c1879f0 */ /* 0x000fe20008001818 */
[----:B------:R-:W-:Y:S05]  /*1c90*/  @!P0 BRA `(.L_x_49) ;  /* 0xfffffff800ec8947 */ /* 0x000fea000383ffff */
.L_x_47:
[----:B------:R-:W-:Y:S02]  /*1ca0*/  WARPGROUP.DEPBAR.LE gsb0, 0x0 ;  /* 0x00008000000079c5 */ /* 0x000fe40000010000 */
[----:B----4-:R-:W-:Y:S01]  /*1cb0*/  BAR.SYNC.DEFER_BLOCKING 0x0 ;  /* 0x0000000000007b1d */ /* 0x010fe20000010000 */
[C---:B-1----:R-:W-:Y:S01]  /*1cc0*/  IMAD.SHL.U32 R2, R0.reuse, 0x80, RZ ;  /* 0x0000008000027824 */ /* 0x042fe200078e00ff */
[----:B------:R-:W-:Y:S01]  /*1cd0*/  F2FP.BF16.F32.PACK_AB R24, R25, R24 ;  /* 0x000000181918723e */ /* 0x000fe200000010ff */
[----:B------:R-:W-:Y:S01]  /*1ce0*/  IMAD.SHL.U32 R3, R0, 0x40, RZ ;  /* 0x0000004000037824 */ /* 0x000fe200078e00ff */
[----:B------:R-:W-:Y:S02]  /*1cf0*/  F2FP.BF16.F32.PACK_AB R25, R27, R26 ;  /* 0x0000001a1b19723e */ /* 0x000fe400000010ff */
[----:B------:R-:W-:Y:S02]  /*1d00*/  ELECT P0, URZ, PT ;  /* 0x00000000003f782f */ /* 0x000fe40003800000 */
[----:B------:R-:W-:Y:S01]  /*1d10*/  LOP3.LUT R2, R2, 0x4780, RZ, 0xc0, !PT ;  /* 0x0000478002027812 */ /* 0x000fe200078ec0ff */
[----:B------:R-:W-:Y:S01]  /*1d20*/  ULOP3.LUT UR22, UR22, 0x3, URZ, 0xc0, !UPT ;  /* 0x0000000316167892 */ /* 0x000fe2000f8ec03f */
[----:B------:R-:W-:Y:S01]  /*1d30*/  F2FP.BF16.F32.PACK_AB R56, R57, R56 ;  /* 0x000000383938723e */ /* 0x000fe200000010ff */
[----:B------:R-:W-:Y:S01]  /*1d40*/  UMOV UR10, UR11 ;  /* 0x0000000b000a7c82 */ /* 0x000fe20008000000 */
[----:B------:R-:W-:Y:S01]  /*1d50*/  LOP3.LUT R4, R2, 0x1800, R3, 0xf8, !PT ;  /* 0x0000180002047812 */ /* 0x000fe200078ef803 */
[----:B------:R-:W-:Y:S01]  /*1d60*/  IMAD.SHL.U32 R2, R0, 0x10, RZ ;  /* 0x0000001000027824 */ /* 0x000fe200078e00ff */
[----:B------:R-:W-:Y:S01]  /*1d70*/  F2FP.BF16.F32.PACK_AB R26, R29, R28 ;  /* 0x0000001c1d1a723e */ /* 0x000fe200000010ff */
[----:B------:R-:W-:Y:S01]  /*1d80*/  ULEA UR8, UR22, UR7, 0xd ;  /* 0x0000000716087291 */ /* 0x000fe2000f8e683f */
[----:B------:R-:W-:Y:S01]  /*1d90*/  F2FP.BF16.F32.PACK_AB R27, R31, R30 ;  /* 0x0000001e1f1b723e */ /* 0x000fe200000010ff */
[----:B------:R-:W-:Y:S01]  /*1da0*/  ULEA UR9, UR22, UR23, 0x6 ;  /* 0x0000001716097291 */ /* 0x000fe2000f8e303f */
[----:B------:R-:W-:-:S02]  /*1db0*/  LOP3.LUT R3, R2, 0x70, RZ, 0xc0, !PT ;  /* 0x0000007002037812 */ /* 0x000fc400078ec0ff */
[----:B------:R-:W-:Y:S02]  /*1dc0*/  F2FP.BF16.F32.PACK_AB R32, R33, R32 ;  /* 0x000000202120723e */ /* 0x000fe400000010ff */
[----:B------:R-:W-:Y:S02]  /*1dd0*/  LOP3.LUT R3, R3, 0x10, R0, 0x78, !PT ;  /* 0x0000001003037812 */ /* 0x000fe400078e7800 */
[----:B------:R-:W-:Y:S01]  /*1de0*/  F2FP.BF16.F32.PACK_AB R57, R59, R58 ;  /* 0x0000003a3b39723e */ /* 0x000fe200000010ff */
[----:B------:R-:W1:Y:S02]  /*1df0*/  @!P2 SYNCS.CCTL.IV [UR7+0x1e000] ;  /* 0x01e00000ff00a9b1 */ /* 0x000e640008000007 */
[----:B-1----:R-:W-:Y:S01]  /*1e00*/  BAR.SYNC.DEFER_BLOCKING 0x0 ;  /* 0x0000000000007b1d */ /* 0x002fe20000010000 */
[----:B------:R-:W-:Y:S02]  /*1e10*/  LOP3.LUT R3, R4, R3, RZ, 0xfc, !PT ;  /* 0x0000000304037212 */ /* 0x000fe400078efcff */
[----:B------:R-:W-:-:S02]  /*1e20*/  F2FP.BF16.F32.PACK_AB R33, R35, R34 ;  /* 0x000000222321723e */ /* 0x000fc400000010ff */
[C---:B------:R-:W-:Y:S01]  /*1e30*/  LOP3.LUT R2, R3.reuse, 0x20, RZ, 0x3c, !PT ;  /* 0x0000002003027812 */ /* 0x040fe200078e3cff */
[C---:B------:R-:W-:Y:S01]  /*1e40*/  VIADD R0, R3.reuse, UR7 ;  /* 0x0000000703007c36 */ /* 0x040fe20008000000 */
[----:B------:R-:W-:Y:S02]  /*1e50*/  LOP3.LUT R4, R3, 0x40, RZ, 0x3c, !PT ;  /* 0x0000004003047812 */ /* 0x000fe400078e3cff */
[----:B------:R-:W-:Y:S01]  /*1e60*/  F2FP.BF16.F32.PACK_AB R58, R61, R60 ;  /* 0x0000003c3d3a723e */ /* 0x000fe200000010ff */
[----:B------:R-:W-:Y:S01]  /*1e70*/  VIADD R2, R2, UR7 ;  /* 0x0000000702027c36 */ /* 0x000fe20008000000 */
[----:B------:R-:W-:Y:S01]  /*1e80*/  F2FP.BF16.F32.PACK_AB R59, R63, R62 ;  /* 0x0000003e3f3b723e */ /* 0x000fe200000010ff */
[----:B------:R-:W-:Y:S01]  /*1e90*/  VIADD R4, R4, UR7 ;  /* 0x0000000704047c36 */ /* 0x000fe20008000000 */
[----:B------:R-:W-:Y:S02]  /*1ea0*/  F2FP.BF16.F32.PACK_AB R64, R65, R64 ;  /* 0x000000404140723e */ /* 0x000fe400000010ff */
[----:B------:R-:W-:-:S02]  /*1eb0*/  LOP3.LUT R3, R3, 0x60, RZ, 0x3c, !PT ;  /* 0x0000006003037812 */ /* 0x000fc400078e3cff */
[----:B------:R-:W-:Y:S02]  /*1ec0*/  F2FP.BF16.F32.PACK_AB R34, R37, R36 ;  /* 0x000000242522723e */ /* 0x000fe400000010ff */
[----:B------:R-:W-:Y:S01]  /*1ed0*/  F2FP.BF16.F32.PACK_AB R35, R39, R38 ;  /* 0x000000262723723e */ /* 0x000fe200000010ff */
[----:B------:R-:W-:Y:S01]  /*1ee0*/  VIADD R3, R3, UR7 ;  /* 0x0000000703037c36 */ /* 0x000fe20008000000 */
[----:B------:R-:W-:Y:S02]  /*1ef0*/  F2FP.BF16.F32.PACK_AB R40, R41, R40 ;  /* 0x000000282928723e */ /* 0x000fe400000010ff */
[----:B------:R-:W-:Y:S01]  /*1f00*/  F2FP.BF16.F32.PACK_AB R65, R67, R66 ;  /* 0x000000424341723e */ /* 0x000fe200000010ff */
[----:B------:R-:W1:Y:S02]  /*1f10*/  @!P2 SYNCS.CCTL.IV [UR7+0x1e008] ;  /* 0x01e00800ff00a9b1 */ /* 0x000e640008000007 */
[----:B-1----:R-:W-:Y:S01]  /*1f20*/  BAR.SYNC.DEFER_BLOCKING 0x0 ;  /* 0x0000000000007b1d */ /* 0x002fe20000010000 */
[----:B------:R-:W-:-:S02]  /*1f30*/  F2FP.BF16.F32.PACK_AB R41, R43, R42 ;  /* 0x0000002a2b29723e */ /* 0x000fc400000010ff */
[----:B------:R-:W-:Y:S02]  /*1f40*/  F2FP.BF16.F32.PACK_AB R66, R69, R68 ;  /* 0x000000444542723e */ /* 0x000fe400000010ff */
[----:B------:R-:W-:Y:S02]  /*1f50*/  F2FP.BF16.F32.PACK_AB R67, R71, R70 ;  /* 0x000000464743723e */ /* 0x000fe400000010ff */
[----:B------:R-:W-:Y:S02]  /*1f60*/  F2FP.BF16.F32.PACK_AB R72, R73, R72 ;  /* 0x000000484948723e */ /* 0x000fe400000010ff */
[----:B------:R-:W-:Y:S02]  /*1f70*/  F2FP.BF16.F32.PACK_AB R42, R45, R44 ;  /* 0x0000002c2d2a723e */ /* 0x000fe400000010ff */
[----:B------:R-:W-:Y:S02]  /*1f80*/  F2FP.BF16.F32.PACK_AB R43, R47, R46 ;  /* 0x0000002e2f2b723e */ /* 0x000fe400000010ff */
[----:B------:R-:W-:-:S02]  /*1f90*/  F2FP.BF16.F32.PACK_AB R48, R49, R48 ;  /* 0x000000303130723e */ /* 0x000fc400000010ff */
[----:B------:R-:W-:Y:S02]  /*1fa0*/  F2FP.BF16.F32.PACK_AB R73, R75, R74 ;  /* 0x0000004a4b49723e */ /* 0x000fe400000010ff */
[----:B------:R-:W-:Y:S02]  /*1fb0*/  F2FP.BF16.F32.PACK_AB R49, R51, R50 ;  /* 0x000000323331723e */ /* 0x000fe400000010ff */
[----:B------:R-:W-:Y:S02]  /*1fc0*/  F2FP.BF16.F32.PACK_AB R74, R77, R76 ;  /* 0x0000004c4d4a723e */ /* 0x000fe400000010ff */
[----:B------:R-:W-:Y:S02]  /*1fd0*/  F2FP.BF16.F32.PACK_AB R75, R79, R78 ;  /* 0x0000004e4f4b723e */ /* 0x000fe400000010ff */
[----:B------:R-:W-:Y:S01]  /*1fe0*/  F2FP.BF16.F32.PACK_AB R80, R81, R80 ;  /* 0x000000505150723e */ /* 0x000fe200000010ff */
[----:B------:R-:W1:Y:S02]  /*1ff0*/  @!P2 SYNCS.CCTL.IV [UR7+0x1e010] ;  /* 0x01e01000ff00a9b1 */ /* 0x000e640008000007 */
[----:B-1----:R-:W-:Y:S01]  /*2000*/  STSM.16.M88.4 [R0], R24 ;  /* 0x0000001800007844 */ /* 0x002fe20000000200 */
[----:B------:R-:W-:-:S02]  /*2010*/  F2FP.BF16.F32.PACK_AB R50, R53, R52 ;  /* 0x000000343532723e */ /* 0x000fc400000010ff */
[----:B------:R-:W-:Y:S01]  /*2020*/  F2FP.BF16.F32.PACK_AB R51, R55, R54 ;  /* 0x000000363733723e */ /* 0x000fe200000010ff */
[----:B------:R-:W-:Y:S01]  /*2030*/  STSM.16.M88.4 [R0+0x2000], R56 ;  /* 0x0020003800007844 */ /* 0x000fe20000000200 */
[----:B------:R-:W-:Y:S02]  /*2040*/  F2FP.BF16.F32.PACK_AB R81, R83, R82 ;  /* 0x000000525351723e */ /* 0x000fe400000010ff */
[----:B------:R-:W-:Y:S01]  /*2050*/  F2FP.BF16.F32.PACK_AB R82, R85, R84 ;  /* 0x000000545552723e */ /* 0x000fe200000010ff */
[----:B------:R-:W-:Y:S01]  /*2060*/  STSM.16.M88.4 [R2], R32 ;  /* 0x0000002002007844 */ /* 0x000fe20000000200 */
[----:B------:R-:W-:Y:S02]  /*2070*/  F2FP.BF16.F32.PACK_AB R83, R87, R86 ;  /* 0x000000565753723e */ /* 0x000fe400000010ff */
[----:B------:R-:W-:Y:S01]  /*2080*/  ISETP.LT.U32.AND P0, PT, R6, 0x80, P0 ;  /* 0x000000800600780c */ /* 0x000fe20000701070 */
[----:B------:R-:W-:Y:S04]  /*2090*/  STSM.16.M88.4 [R2+0x2000], R64 ;  /* 0x0020004002007844 */ /* 0x000fe80000000200 */
[----:B------:R-:W-:Y:S04]  /*20a0*/  STSM.16.M88.4 [R4], R40 ;  /* 0x0000002804007844 */ /* 0x000fe80000000200 */
[----:B------:R-:W-:Y:S04]  /*20b0*/  STSM.16.M88.4 [R4+0x2000], R72 ;  /* 0x0020004804007844 */ /* 0x000fe80000000200 */
[----:B------:R-:W-:Y:S01]  /*20c0*/  STSM.16.M88.4 [R3], R48 ;  /* 0x0000003003007844 */ /* 0x000fe20000000200 */
[----:B------:R-:W-:Y:S01]  /*20d0*/  VOTEU.ANY UP0, P0 ;  /* 0x00000000003f7886 */ /* 0x000fe20000000100 */
[----:B------:R-:W-:-:S02]  /*20e0*/  VOTEU.ANY UP1, P0 ;  /* 0x00000000003f7886 */ /* 0x000fc40000020100 */
[----:B------:R-:W-:Y:S02]  /*20f0*/  STSM.16.M88.4 [R3+0x2000], R80 ;  /* 0x0020005003007844 */ /* 0x000fe40000000200 */
[----:B---3--:R-:W-:Y:S01]  /*2100*/  @UP0 UMOV UR4, UR20 ;  /* 0x0000001400040c82 */ /* 0x008fe20008000000 */
[----:B------:R-:W-:Y:S01]  /*2110*/  @UP0 UMOV UR5, UR21 ;  /* 0x0000001500050c82 */ /* 0x000fe20008000000 */
[----:B------:R1:W-:Y:S06]  /*2120*/  MEMBAR.ALL.CTA ;  /* 0x0000000000007992 */ /* 0x0003ec0000008000 */
[----:B-1----:R-:W1:Y:S02]  /*2130*/  FENCE.VIEW.ASYNC.S ;  /* 0x00000000000073c6 */ /* 0x002e640000000000 */
[----:B-1----:R-:W-:Y:S06]  /*2140*/  BAR.SYNC.DEFER_BLOCKING 0x0 ;  /* 0x0000000000007b1d */ /* 0x002fec0000010000 */
[----:B------:R1:W-:Y:S01]  /*2150*/  @UP1 UTMASTG.2D [UR8], [UR4] ;  /* 0x00000008040013b5 */ /* 0x0003e20008008000 */
[----:B------:R0:W-:Y:S01]  /*2160*/  UTMACMDFLUSH ;  /* 0x00000000000079b7 */ /* 0x0001e20000000000 */
[----:B------:R-:W-:-:S04]  /*2170*/  DEPBAR.LE SB0, 0x0 ;  /* 0x000080000000791a */ /* 0x000fc80000000000 */
[----:B------:R-:W-:Y:S06]  /*2180*/  BAR.SYNC.DEFER_BLOCKING 0x0 ;  /* 0x0000000000007b1d */ /* 0x000fec0000010000 */
[----:B-1----:R-:W-:Y:S05]  /*2190*/  EXIT ;  /* 0x000000000000794d */ /* 0x002fea0003800000 */
.L_x_48:
[----:B------:R-:W1:Y:S02]  /*21a0*/  SYNCS.PHASECHK.TRANS64.TRYWAIT P0, [UR5+0x1e000], R2 ;  /* 0x01e00002ff0075a7 */ /* 0x000e640008000145 */
[----:B-1----:R-:W-:Y:S05]  /*21b0*/  @!P0 BRA `(.L_x_48) ;  /* 0xfffffffc00f88947 */ /* 0x002fea000383ffff */
[----:B------:R-:W-:Y:S05]  /*21c0*/  BRA `(.L_x_50) ;  /* 0xfffffff8002c7947 */ /* 0x000fea000383ffff */
.L_x_51:
[----:B------:R-:W-:-:S00]  /*21d0*/  BRA `(.L_x_51) ;  /* 0xfffffffc00fc7947 */ /* 0x000fc0000383ffff */
[----:B------:R-:W-:-:S00]  /*21e0*/  NOP ;  /* 0x0000000000007918 */ /* 0x000fc00000000000 */
        /* <DEDUP_REMOVED lines=9> */
.L_x_52:


//--------------------- .nv.shared.gluon_wgmma    --------------------------
	.section	.nv.shared.gluon_wgmma,"aw",@nobits
	.sectionflags	@""
	.align	16
	.zero		1024


//--------------------- .nv.shared.reserved.0     --------------------------
	.section	.nv.shared.reserved.0,"aw",@nobits
	.weak		__nv_reservedSMEM_offset_0_alias
	.size		__nv_reservedSMEM_offset_0_alias, 0, 0
	.other		__nv_reservedSMEM_offset_0_alias,@"STO_CUDA_RESERVED_SHARED STV_DEFAULT"
__nv_reservedSMEM_offset_0_alias:
	.zero		0


//--------------------- .nv.constant0.gluon_wgmma --------------------------
	.section	.nv.constant0.gluon_wgmma,"a",@progbits
	.sectionflags	@""
	.align	4
.nv.constant0.gluon_wgmma:
	.zero		608


//--------------------- SYMBOLS --------------------------

	.type		.nv.reservedSmem.offset0,@object
	.size		.nv.reservedSmem.offset0,0x4
